# CuTe-DSL kernel — source=cudnn_frontend_dsl family=gemm_swiglu_bs
# config = {"ab_dtype": "Float4E2M1FN", "sf_vec": 16, "vector_f32": false, "mma_mn": [128, 128], "cluster_mn": [2, 1]}


// ===== COMPILED SASS (sm_100a) =====

	.target	sm_100a

	.elftype	@"ET_EXEC"


//--------------------- .note.nv.tkinfo           --------------------------
	.section	.note.nv.tkinfo,"",@"SHT_NOTE"
	.sectionflags	@"SHF_NOTE_NV_TKINFO"
	.tkinfo
        /*0018*/ 	.word	0x00000081
        /*0030*/ 	.string	""
        /*0030*/ 	.string	"ptxas"
        /*0030*/ 	.string	"Cuda compilation tools, release 12.9, V12.9.83"
        /*0030*/ 	.string	"Build system must define TOOLS_VERSION_EXTENDED"
        /*0030*/ 	.string	"-O 3 -arch sm_100a "



//--------------------- .note.nv.cuver            --------------------------
	.section	.note.nv.cuver,"",@"SHT_NOTE"
	.sectionflags	@"SHF_NOTE_NV_CUVER"
        /*0018*/ 	.short	0x0001
        /*001a*/ 	.short	0x0064
        /*001c*/ 	.short	0x0001
        /*001e*/ 	.short	0x0000
        /*0020*/ 	.short	0x0001
        /*0022*/ 	.short	0x0000


//--------------------- .nv.info                  --------------------------
	.section	.nv.info,"",@"SHT_CUDA_INFO"
	.align	4


	//----- nvinfo : EIATTR_REGCOUNT
	.align		4
        /*0000*/ 	.byte	0x04, 0x2f
        /*0002*/ 	.short	(.L_4 - .L_3)
	.align		4
.L_3:
        /*0004*/ 	.word	index@(kernel_cutlass_kernel_cudnngemm_swigludense_blockscaled_gemm_persistent_swiglu_interleaved_quantSm100BlockScaledPersistentDenseGemmKernel_object_at__TiledMMA_ThrLayoutVMNK11110000_Permuta_0)
        /*0008*/ 	.word	0x00000060


	//----- nvinfo : EIATTR_FRAME_SIZE
	.align		4
.L_4:
        /*000c*/ 	.byte	0x04, 0x11
        /*000e*/ 	.short	(.L_6 - .L_5)
	.align		4
.L_5:
        /*0010*/ 	.word	index@($__internal_2_$__cuda_sm10x_tcgen05_guardrail_trap_unallocated_columns_being_dealloced)
        /*0014*/ 	.word	0x00000000


	//----- nvinfo : EIATTR_FRAME_SIZE
	.align		4
.L_6:
        /*0018*/ 	.byte	0x04, 0x11
        /*001a*/ 	.short	(.L_8 - .L_7)
	.align		4
.L_7:
        /*001c*/ 	.word	index@($__internal_1_$__cuda_sm10x_tcgen05_guardrail_trap_phase_invalid_during_alloc)
        /*0020*/ 	.word	0x00000000


	//----- nvinfo : EIATTR_FRAME_SIZE
	.align		4
.L_8:
        /*0024*/ 	.byte	0x04, 0x11
        /*0026*/ 	.short	(.L_10 - .L_9)
	.align		4
.L_9:
        /*0028*/ 	.word	index@($__internal_0_$__cuda_sm10x_tcgen05_guardrail_trap_col_being_dealloced_not_returned_by_alloc)
        /*002c*/ 	.word	0x00000000


	//----- nvinfo : EIATTR_FRAME_SIZE
	.align		4
.L_10:
        /*0030*/ 	.byte	0x04, 0x11
        /*0032*/ 	.short	(.L_12 - .L_11)
	.align		4
.L_11:
        /*0034*/ 	.word	index@(kernel_cutlass_kernel_cudnngemm_swigludense_blockscaled_gemm_persistent_swiglu_interleaved_quantSm100BlockScaledPersistentDenseGemmKernel_object_at__TiledMMA_ThrLayoutVMNK11110000_Permuta_0)
        /*0038*/ 	.word	0x00000000


	//----- nvinfo : EIATTR_MIN_STACK_SIZE
	.align		4
.L_12:
        /*003c*/ 	.byte	0x04, 0x12
        /*003e*/ 	.short	(.L_14 - .L_13)
	.align		4
.L_13:
        /*0040*/ 	.word	index@(kernel_cutlass_kernel_cudnngemm_swigludense_blockscaled_gemm_persistent_swiglu_interleaved_quantSm100BlockScaledPersistentDenseGemmKernel_object_at__TiledMMA_ThrLayoutVMNK11110000_Permuta_0)
        /*0044*/ 	.word	0x00000000
.L_14:


//--------------------- .nv.info.kernel_cutlass_kernel_cudnngemm_swigludense_blockscaled_gemm_persistent_swiglu_interleaved_quantSm100BlockScaledPersistentDenseGemmKernel_object_at__TiledMMA_ThrLayoutVMNK11110000_Permuta_0 --------------------------
	.section	.nv.info.kernel_cutlass_kernel_cudnngemm_swigludense_blockscaled_gemm_persistent_swiglu_interleaved_quantSm100BlockScaledPersistentDenseGemmKernel_object_at__TiledMMA_ThrLayoutVMNK11110000_Permuta_0,"",@"SHT_CUDA_INFO"
	.sectionflags	@""
	.align	4


	//----- nvinfo : EIATTR_CUDA_API_VERSION
	.align		4
        /*0000*/ 	.byte	0x04, 0x37
        /*0002*/ 	.short	(.L_16 - .L_15)
.L_15:
        /*0004*/ 	.word	0x00000081


	//----- nvinfo : EIATTR_KPARAM_INFO
	.align		4
.L_16:
        /*0008*/ 	.byte	0x04, 0x17
        /*000a*/ 	.short	(.L_18 - .L_17)
.L_17:
        /*000c*/ 	.word	0x00000000
        /*0010*/ 	.short	0x000b
        /*0012*/ 	.short	0x0364
        /*0014*/ 	.byte	0x00, 0xf0, 0x11, 0x00


	//----- nvinfo : EIATTR_KPARAM_INFO
	.align		4
.L_18:
        /*0018*/ 	.byte	0x04, 0x17
        /*001a*/ 	.short	(.L_20 - .L_19)
.L_19:
        /*001c*/ 	.word	0x00000000
        /*0020*/ 	.short	0x000a
        /*0022*/ 	.short	0x0358
        /*0024*/ 	.byte	0x00, 0xf0, 0x31, 0x00


	//----- nvinfo : EIATTR_KPARAM_INFO
	.align		4
.L_20:
        /*0028*/ 	.byte	0x04, 0x17
        /*002a*/ 	.short	(.L_22 - .L_21)
.L_21:
        /*002c*/ 	.word	0x00000000
        /*0030*/ 	.short	0x0009
        /*0032*/ 	.short	0x034c
        /*0034*/ 	.byte	0x00, 0xf0, 0x31, 0x00


	//----- nvinfo : EIATTR_KPARAM_INFO
	.align		4
.L_22:
        /*0038*/ 	.byte	0x04, 0x17
        /*003a*/ 	.short	(.L_24 - .L_23)
.L_23:
        /*003c*/ 	.word	0x00000000
        /*0040*/ 	.short	0x0008
        /*0042*/ 	.short	0x0340
        /*0044*/ 	.byte	0x00, 0xf0, 0x31, 0x00


	//----- nvinfo : EIATTR_KPARAM_INFO
	.align		4
.L_24:
        /*0048*/ 	.byte	0x04, 0x17
        /*004a*/ 	.short	(.L_26 - .L_25)
.L_25:
        /*004c*/ 	.word	0x00000000
        /*0050*/ 	.short	0x0007
        /*0052*/ 	.short	0x02c0
        /*0054*/ 	.byte	0x00, 0xf0, 0x01, 0x02


	//----- nvinfo : EIATTR_KPARAM_INFO
	.align		4
.L_26:
        /*0058*/ 	.byte	0x04, 0x17
        /*005a*/ 	.short	(.L_28 - .L_27)
.L_27:
        /*005c*/ 	.word	0x00000000
        /*0060*/ 	.short	0x0006
        /*0062*/ 	.short	0x0240
        /*0064*/ 	.byte	0x00, 0xf0, 0x01, 0x02


	//----- nvinfo : EIATTR_KPARAM_INFO
	.align		4
.L_28:
        /*0068*/ 	.byte	0x04, 0x17
        /*006a*/ 	.short	(.L_30 - .L_29)
.L_29:
        /*006c*/ 	.word	0x00000000
        /*0070*/ 	.short	0x0005
        /*0072*/ 	.short	0x01c0
        /*0074*/ 	.byte	0x00, 0xf0, 0x01, 0x02


	//----- nvinfo : EIATTR_KPARAM_INFO
	.align		4
.L_30:
        /*0078*/ 	.byte	0x04, 0x17
        /*007a*/ 	.short	(.L_32 - .L_31)
.L_31:
        /*007c*/ 	.word	0x00000000
        /*0080*/ 	.short	0x0004
        /*0082*/ 	.short	0x0140
        /*0084*/ 	.byte	0x00, 0xf0, 0x01, 0x02


	//----- nvinfo : EIATTR_KPARAM_INFO
	.align		4
.L_32:
        /*0088*/ 	.byte	0x04, 0x17
        /*008a*/ 	.short	(.L_34 - .L_33)
.L_33:
        /*008c*/ 	.word	0x00000000
        /*0090*/ 	.short	0x0003
        /*0092*/ 	.short	0x00c0
        /*0094*/ 	.byte	0x00, 0xf0, 0x01, 0x02


	//----- nvinfo : EIATTR_KPARAM_INFO
	.align		4
.L_34:
        /*0098*/ 	.byte	0x04, 0x17
        /*009a*/ 	.short	(.L_36 - .L_35)
.L_35:
        /*009c*/ 	.word	0x00000000
        /*00a0*/ 	.short	0x0002
        /*00a2*/ 	.short	0x0040
        /*00a4*/ 	.byte	0x00, 0xf0, 0x01, 0x02


	//----- nvinfo : EIATTR_KPARAM_INFO
	.align		4
.L_36:
        /*00a8*/ 	.byte	0x04, 0x17
        /*00aa*/ 	.short	(.L_38 - .L_37)
.L_37:
        /*00ac*/ 	.word	0x00000000
        /*00b0*/ 	.short	0x0001
        /*00b2*/ 	.short	0x000c
        /*00b4*/ 	.byte	0x00, 0xf0, 0x31, 0x00


	//----- nvinfo : EIATTR_KPARAM_INFO
	.align		4
.L_38:
        /*00b8*/ 	.byte	0x04, 0x17
        /*00ba*/ 	.short	(.L_40 - .L_39)
.L_39:
        /*00bc*/ 	.word	0x00000000
        /*00c0*/ 	.short	0x0000
        /*00c2*/ 	.short	0x0000
        /*00c4*/ 	.byte	0x00, 0xf0, 0x31, 0x00


	//----- nvinfo : EIATTR_AT_ENTRY_FRAGMENTS
	.align		4
.L_40:
        /*00c8*/ 	.byte	0x04, 0x4f
        /*00ca*/ 	.short	(.L_42 - .L_41)


	//   ....[0]....
.L_41:
        /*00cc*/ 	.word	0x00000004


	//----- nvinfo : EIATTR_RESERVED_SMEM_USED
	.align		4
.L_42:
        /*00d0*/ 	.byte	0x01, 0x41
	.zero		2


	//----- nvinfo : EIATTR_SPARSE_MMA_MASK
	.align		4
        /*00d4*/ 	.byte	0x03, 0x50
        /*00d6*/ 	.short	0x0000


	//----- nvinfo : EIATTR_TCGEN05_1CTA_USED
	.align		4
        /*00d8*/ 	.byte	0x01, 0x51
	.zero		2


	//----- nvinfo : EIATTR_MAXREG_COUNT
	.align		4
        /*00dc*/ 	.byte	0x03, 0x1b
        /*00de*/ 	.short	0x00ff


	//----- nvinfo : EIATTR_NUM_BARRIERS
	.align		4
        /*00e0*/ 	.byte	0x02, 0x4c
        /*00e2*/ 	.byte	0x03
	.zero		1


	//----- nvinfo : EIATTR_INT_WARP_WIDE_INSTR_OFFSETS
	.align		4
        /*00e4*/ 	.byte	0x04, 0x31
        /*00e6*/ 	.short	(.L_44 - .L_43)


	//   ....[0]....
.L_43:
        /*00e8*/ 	.word	0x00004250


	//   ....[1]....
        /*00ec*/ 	.word	0x00004280


	//----- nvinfo : EIATTR_COOP_GROUP_MASK_REGIDS
	.align		4
.L_44:
        /*00f0*/ 	.byte	0x04, 0x29
        /*00f2*/ 	.short	(.L_46 - .L_45)


	//   ....[0]....
.L_45:
        /*00f4*/ 	.word	0xffffffff


	//   ....[1]....
        /*00f8*/ 	.word	0xffffffff


	//   ....[2]....
        /*00fc*/ 	.word	0xffffffff


	//   ....[3]....
        /*0100*/ 	.word	0xffffffff


	//   ....[4]....
        /*0104*/ 	.word	0xffffffff


	//----- nvinfo : EIATTR_COOP_GROUP_INSTR_OFFSETS
	.align		4
.L_46:
        /*0108*/ 	.byte	0x04, 0x28
        /*010a*/ 	.short	(.L_48 - .L_47)


	//   ....[0]....
.L_47:
        /*010c*/ 	.word	0x00000530


	//   ....[1]....
        /*0110*/ 	.word	0x00001c60


	//   ....[2]....
        /*0114*/ 	.word	0x00001f20


	//   ....[3]....
        /*0118*/ 	.word	0x000040d0


	//   ....[4]....
        /*011c*/ 	.word	0x00004330


	//----- nvinfo : EIATTR_VRC_CTA_INIT_COUNT
	.align		4
.L_48:
        /*0120*/ 	.byte	0x02, 0x4a
        /*0122*/ 	.byte	0x80
	.zero		1


	//----- nvinfo : EIATTR_MBARRIER_INSTR_OFFSETS
	.align		4
        /*0124*/ 	.byte	0x04, 0x39
        /*0126*/ 	.short	(.L_50 - .L_49)


	//   ....[0]....
.L_49:
        /*0128*/ 	.word	0x00000350
        /*012c*/ 	.word	0x000000ff
        /*0130*/ 	.word	0x00000000
        /*0134*/ 	.short	0x0100
        /*0136*/ 	.byte	0x04
	.zero		1


	//   ....[1]....
        /*0138*/ 	.word	0x00000360
        /*013c*/ 	.word	0x000000ff
        /*0140*/ 	.word	0x00000008
        /*0144*/ 	.short	0x0100
        /*0146*/ 	.byte	0x04
	.zero		1


	//   ....[2]....
        /*0148*/ 	.word	0x00000370
        /*014c*/ 	.word	0x000000ff
        /*0150*/ 	.word	0x00000010
        /*0154*/ 	.short	0x0100
        /*0156*/ 	.byte	0x04
	.zero		1


	//   ....[3]....
        /*0158*/ 	.word	0x00000380
        /*015c*/ 	.word	0x000000ff
        /*0160*/ 	.word	0x00000018
        /*0164*/ 	.short	0x0100
        /*0166*/ 	.byte	0x04
	.zero		1


	//   ....[4]....
        /*0168*/ 	.word	0x00000390
        /*016c*/ 	.word	0x000000ff
        /*0170*/ 	.word	0x00000020
        /*0174*/ 	.short	0x0100
        /*0176*/ 	.byte	0x04
	.zero		1


	//   ....[5]....
        /*0178*/ 	.word	0x000003a0
        /*017c*/ 	.word	0x000000ff
        /*0180*/ 	.word	0x00000028
        /*0184*/ 	.short	0x0100
        /*0186*/ 	.byte	0x04
	.zero		1


	//   ....[6]....
        /*0188*/ 	.word	0x000003b0
        /*018c*/ 	.word	0x000000ff
        /*0190*/ 	.word	0x00000030
        /*0194*/ 	.short	0x0100
        /*0196*/ 	.byte	0x04
	.zero		1


	//   ....[7]....
        /*0198*/ 	.word	0x000003c0
        /*019c*/ 	.word	0x000000ff
        /*01a0*/ 	.word	0x00000038
        /*01a4*/ 	.short	0x0100
        /*01a6*/ 	.byte	0x04
	.zero		1


	//   ....[8]....
        /*01a8*/ 	.word	0x000004a0
        /*01ac*/ 	.word	0x000000ff
        /*01b0*/ 	.word	0x00000040
        /*01b4*/ 	.short	0x0100
        /*01b6*/ 	.byte	0x04
	.zero		1


	//   ....[9]....
        /*01b8*/ 	.word	0x000004b0
        /*01bc*/ 	.word	0x000000ff
        /*01c0*/ 	.word	0x00000048
        /*01c4*/ 	.short	0x0100
        /*01c6*/ 	.byte	0x04
	.zero		1


	//   ....[10]....
        /*01c8*/ 	.word	0x000004c0
        /*01cc*/ 	.word	0x000000ff
        /*01d0*/ 	.word	0x00000050
        /*01d4*/ 	.short	0x0100
        /*01d6*/ 	.byte	0x04
	.zero		1


	//   ....[11]....
        /*01d8*/ 	.word	0x000004d0
        /*01dc*/ 	.word	0x000000ff
        /*01e0*/ 	.word	0x00000058
        /*01e4*/ 	.short	0x0100
        /*01e6*/ 	.byte	0x04
	.zero		1


	//   ....[12]....
        /*01e8*/ 	.word	0x00000960
        /*01ec*/ 	.word	0x000000ff
        /*01f0*/ 	.word	0x00000020
        /*01f4*/ 	.short	0x010a
        /*01f6*/ 	.byte	0x08
	.zero		1


	//   ....[13]....
        /*01f8*/ 	.word	0x00000b90
        /*01fc*/ 	.word	0x000000ff
        /*0200*/ 	.word	0x00000020
        /*0204*/ 	.short	0x010a
        /*0206*/ 	.byte	0x19
	.zero		1


	//   ....[14]....
        /*0208*/ 	.word	0x00000ce0
        /*020c*/ 	.word	0x000000ff
        /*0210*/ 	.word	0x00000020
        /*0214*/ 	.short	0x010a
        /*0216*/ 	.byte	0x0e
	.zero		1


	//   ....[15]....
        /*0218*/ 	.word	0x00001020
        /*021c*/ 	.word	0x000000ff
        /*0220*/ 	.word	0x00000020
        /*0224*/ 	.short	0x010a
        /*0226*/ 	.byte	0x04
	.zero		1


	//   ....[16]....
        /*0228*/ 	.word	0x000015c0
        /*022c*/ 	.word	0x000000ff
        /*0230*/ 	.word	0x00000000
        /*0234*/ 	.short	0x010a
        /*0236*/ 	.byte	0x06
	.zero		1


	//   ....[17]....
        /*0238*/ 	.word	0x000015e0
        /*023c*/ 	.word	0x000000ff
        /*0240*/ 	.word	0x00000050
        /*0244*/ 	.short	0x010a
        /*0246*/ 	.byte	0x44
	.zero		1


	//   ....[18]....
        /*0248*/ 	.word	0x000018b0
        /*024c*/ 	.word	0x000000ff
        /*0250*/ 	.word	0x00000000
        /*0254*/ 	.short	0x010a
        /*0256*/ 	.byte	0x22
	.zero		1


	//   ....[19]....
        /*0258*/ 	.word	0x00001a30
        /*025c*/ 	.word	0x000000ff
        /*0260*/ 	.word	0x00000000
        /*0264*/ 	.short	0x010a
        /*0266*/ 	.byte	0x2c
	.zero		1


	//   ....[20]....
        /*0268*/ 	.word	0x00001be0
        /*026c*/ 	.word	0x00000000
        /*0270*/ 	.word	0x00000050
        /*0274*/ 	.short	0x010a
        /*0276*/ 	.byte	0xff
	.zero		1


	//   ....[21]....
        /*0278*/ 	.word	0x000022f0
        /*027c*/ 	.word	0x000000ff
        /*0280*/ 	.word	0x00000040
        /*0284*/ 	.short	0x010a
        /*0286*/ 	.byte	0x04
	.zero		1


	//   ....[22]....
        /*0288*/ 	.word	0x00003e40
        /*028c*/ 	.word	0x000000ff
        /*0290*/ 	.word	0x00000050
        /*0294*/ 	.short	0x0101
        /*0296*/ 	.byte	0x0b
	.zero		1


	//   ....[23]....
        /*0298*/ 	.word	0x000043a0
        /*029c*/ 	.word	0x00000000
        /*02a0*/ 	.word	0x00000020
        /*02a4*/ 	.short	0x010a
        /*02a6*/ 	.byte	0xff
	.zero		1


	//   ....[24]....
        /*02a8*/ 	.word	0x00004420
        /*02ac*/ 	.word	0x00000000
        /*02b0*/ 	.word	0x00000020
        /*02b4*/ 	.short	0x010a
        /*02b6*/ 	.byte	0xff
	.zero		1


	//   ....[25]....
        /*02b8*/ 	.word	0x00004490
        /*02bc*/ 	.word	0x00000000
        /*02c0*/ 	.word	0x00000050
        /*02c4*/ 	.short	0x010a
        /*02c6*/ 	.byte	0xff
	.zero		1


	//   ....[26]....
        /*02c8*/ 	.word	0x00004510
        /*02cc*/ 	.word	0x00000000
        /*02d0*/ 	.word	0x00000000
        /*02d4*/ 	.short	0x010a
        /*02d6*/ 	.byte	0xff
	.zero		1


	//   ....[27]....
        /*02d8*/ 	.word	0x00004570
        /*02dc*/ 	.word	0x00000000
        /*02e0*/ 	.word	0x00000050
        /*02e4*/ 	.short	0x010a
        /*02e6*/ 	.byte	0xff
	.zero		1


	//   ....[28]....
        /*02e8*/ 	.word	0x000045e0
        /*02ec*/ 	.word	0x00000000
        /*02f0*/ 	.word	0x00000040
        /*02f4*/ 	.short	0x010a
        /*02f6*/ 	.byte	0xff
	.zero		1


	//----- nvinfo : EIATTR_NUM_MBARRIERS
	.align		4
.L_50:
        /*02f8*/ 	.byte	0x03, 0x38
        /*02fa*/ 	.short	0x000c


	//----- nvinfo : EIATTR_EXIT_INSTR_OFFSETS
	.align		4
        /*02fc*/ 	.byte	0x04, 0x1c
        /*02fe*/ 	.short	(.L_52 - .L_51)


	//   ....[0]....
.L_51:
        /*0300*/ 	.word	0x00001c20


	//   ....[1]....
        /*0304*/ 	.word	0x00004360


	//----- nvinfo : EIATTR_REQNTID
	.align		4
.L_52:
        /*0308*/ 	.byte	0x04, 0x10
        /*030a*/ 	.short	(.L_54 - .L_53)
.L_53:
        /*030c*/ 	.word	0x000000c0
        /*0310*/ 	.word	0x00000001
        /*0314*/ 	.word	0x00000001


	//----- nvinfo : EIATTR_CRS_STACK_SIZE
	.align		4
.L_54:
        /*0318*/ 	.byte	0x04, 0x1e
        /*031a*/ 	.short	(.L_56 - .L_55)
.L_55:
        /*031c*/ 	.word	0x00000000


	//----- nvinfo : EIATTR_CBANK_PARAM_SIZE
	.align		4
.L_56:
        /*0320*/ 	.byte	0x03, 0x19
        /*0322*/ 	.short	0x0368


	//----- nvinfo : EIATTR_PARAM_CBANK
	.align		4
        /*0324*/ 	.byte	0x04, 0x0a
        /*0326*/ 	.short	(.L_58 - .L_57)
	.align		4
.L_57:
        /*0328*/ 	.word	index@(.nv.constant0.kernel_cutlass_kernel_cudnngemm_swigludense_blockscaled_gemm_persistent_swiglu_interleaved_quantSm100BlockScaledPersistentDenseGemmKernel_object_at__TiledMMA_ThrLayoutVMNK11110000_Permuta_0)
        /*032c*/ 	.short	0x0380
        /*032e*/ 	.short	0x0368


	//----- nvinfo : EIATTR_SW_WAR
	.align		4
.L_58:
        /*0330*/ 	.byte	0x04, 0x36
        /*0332*/ 	.short	(.L_60 - .L_59)
.L_59:
        /*0334*/ 	.word	0x00000008
.L_60:


//--------------------- .nv.compat                --------------------------
	.section	.nv.compat,"",@"SHT_CUDA_COMPAT_INFO"
	.align	4
        /*0000*/ 	.byte	0x02, 0x02, 0x02, 0x00, 0x02, 0x05, 0x05, 0x00, 0x02, 0x03, 0x01, 0x00, 0x02, 0x06, 0x01, 0x00


//--------------------- .nv.callgraph             --------------------------
	.section	.nv.callgraph,"",@"SHT_CUDA_CALLGRAPH"
	.align	4
	.sectionentsize	8
	.align		4
        /*0000*/ 	.word	0x00000000
	.align		4
        /*0004*/ 	.word	0xffffffff
	.align		4
        /*0008*/ 	.word	0x00000000
	.align		4
        /*000c*/ 	.word	0xfffffffe
	.align		4
        /*0010*/ 	.word	0x00000000
	.align		4
        /*0014*/ 	.word	0xfffffffd
	.align		4
        /*0018*/ 	.word	0x00000000
	.align		4
        /*001c*/ 	.word	0xfffffffc


//--------------------- .text.kernel_cutlass_kernel_cudnngemm_swigludense_blockscaled_gemm_persistent_swiglu_interleaved_quantSm100BlockScaledPersistentDenseGemmKernel_object_at__TiledMMA_ThrLayoutVMNK11110000_Permuta_0 --------------------------
	.section	.text.kernel_cutlass_kernel_cudnngemm_swigludense_blockscaled_gemm_persistent_swiglu_interleaved_quantSm100BlockScaledPersistentDenseGemmKernel_object_at__TiledMMA_ThrLayoutVMNK11110000_Permuta_0,"ax",@progbits
	.align	128
        .global         kernel_cutlass_kernel_cudnngemm_swigludense_blockscaled_gemm_persistent_swiglu_interleaved_quantSm100BlockScaledPersistentDenseGemmKernel_object_at__TiledMMA_ThrLayoutVMNK11110000_Permuta_0
        .type           kernel_cutlass_kernel_cudnngemm_swigludense_blockscaled_gemm_persistent_swiglu_interleaved_quantSm100BlockScaledPersistentDenseGemmKernel_object_at__TiledMMA_ThrLayoutVMNK11110000_Permuta_0,@function
        .size           kernel_cutlass_kernel_cudnngemm_swigludense_blockscaled_gemm_persistent_swiglu_interleaved_quantSm100BlockScaledPersistentDenseGemmKernel_object_at__TiledMMA_ThrLayoutVMNK11110000_Permuta_0,(.L_x_50 - kernel_cutlass_kernel_cudnngemm_swigludense_blockscaled_gemm_persistent_swiglu_interleaved_quantSm100BlockScaledPersistentDenseGemmKernel_object_at__TiledMMA_ThrLayoutVMNK11110000_Permuta_0)
        .other          kernel_cutlass_kernel_cudnngemm_swigludense_blockscaled_gemm_persistent_swiglu_interleaved_quantSm100BlockScaledPersistentDenseGemmKernel_object_at__TiledMMA_ThrLayoutVMNK11110000_Permuta_0,@"STO_CUDA_ENTRY STV_DEFAULT"
kernel_cutlass_kernel_cudnngemm_swigludense_blockscaled_gemm_persistent_swiglu_interleaved_quantSm100BlockScaledPersistentDenseGemmKernel_object_at__TiledMMA_ThrLayoutVMNK11110000_Permuta_0:
.text.kernel_cutlass_kernel_cudnngemm_swigludense_blockscaled_gemm_persistent_swiglu_interleaved_quantSm100BlockScaledPersistentDenseGemmKernel_object_at__TiledMMA_ThrLayoutVMNK11110000_Permuta_0:
[----:B------:R-:W1:Y:S01]  /*0000*/  LDC R1, c[0x0][0x37c] ;  /* 0x0000df00ff017b82 */ /* 0x000e620000000800 */
[----:B------:R-:W2:Y:S07]  /*0010*/  S2R R0, SR_TID.X ;  /* 0x0000000000007919 */ /* 0x000eae0000002100 */
[----:B------:R-:W3:Y:S01]  /*0020*/  S2UR UR45, SR_CgaCtaId ;  /* 0x00000000002d79c3 */ /* 0x000ee20000008800 */
[----:B------:R-:W4:Y:S01]  /*0030*/  LDCU.U8 UR5, c[0x0][0x382] ;  /* 0x00007040ff0577ac */ /* 0x000f220008000000 */
[----:B------:R-:W5:Y:S01]  /*0040*/  LDCU.U8 UR6, c[0x0][0x381] ;  /* 0x00007020ff0677ac */ /* 0x000f620008000000 */
[----:B------:R-:W2:Y:S01]  /*0050*/  LDCU UR7, c[0x0][0x36c] ;  /* 0x00006d80ff0777ac */ /* 0x000ea20008000800 */
[----:B------:R-:W-:Y:S01]  /*0060*/  UMOV UR72, 0x1 ;  /* 0x0000000100487882 */ /* 0x000fe20000000000 */
[----:B----4-:R-:W-:-:S02]  /*0070*/  ULOP3.LUT UR5, UR5, 0x1, URZ, 0xc0, !UPT ;  /* 0x0000000105057892 */ /* 0x010fc4000f8ec0ff */
[----:B-----5:R-:W-:Y:S02]  /*0080*/  ULOP3.LUT UR6, UR6, 0x1, URZ, 0xc0, !UPT ;  /* 0x0000000106067892 */ /* 0x020fe4000f8ec0ff */
[----:B---3--:R-:W-:Y:S02]  /*0090*/  ULEA.HI UR4, UR45, UR45, URZ, 0x1 ;  /* 0x0000002d2d047291 */ /* 0x008fe4000f8f08ff */
[----:B--2---:R-:W-:Y:S02]  /*00a0*/  UISETP.EQ.U32.AND UP2, UPT, UR7, 0x1, UPT ;  /* 0x000000010700788c */ /* 0x004fe4000bf42070 */
[----:B------:R-:W-:Y:S01]  /*00b0*/  ULOP3.LUT UR4, UR4, 0xfffffffe, URZ, 0xc0, !UPT ;  /* 0xfffffffe04047892 */ /* 0x000fe2000f8ec0ff */
[----:B------:R-:W-:Y:S01]  /*00c0*/  SHF.R.U32.HI R0, RZ, 0x5, R0 ;  /* 0x00000005ff007819 */ /* 0x000fe20000011600 */
[----:B------:R-:W-:Y:S02]  /*00d0*/  UISETP.NE.U32.AND UP6, UPT, UR5, 0x1, UPT ;  /* 0x000000010500788c */ /* 0x000fe4000bfc5070 */
[----:B------:R-:W-:Y:S01]  /*00e0*/  UIADD3 UR47, UPT, UPT, -UR4, UR45, URZ ;  /* 0x0000002d042f7290 */ /* 0x000fe2000fffe1ff */
[----:B------:R-:W-:Y:S01]  /*00f0*/  R2UR UR70, R0 ;  /* 0x00000000004672ca */ /* 0x000fe200000e0000 */
[----:B------:R-:W-:-:S02]  /*0100*/  UISETP.NE.U32.AND UP5, UPT, UR6, 0x1, UPT ;  /* 0x000000010600788c */ /* 0x000fc4000bfa5070 */
[----:B------:R-:W-:-:S10]  /*0110*/  USHF.L.U32 UR72, UR72, UR47, URZ ;  /* 0x0000002f48487299 */ /* 0x000fd400080006ff */
[----:B------:R-:W-:Y:S02]  /*0120*/  UISETP.NE.AND UP4, UPT, UR70, 0x5, UPT ;  /* 0x000000054600788c */ /* 0x000fe4000bf85270 */
[----:B------:R-:W-:-:S07]  /*0130*/  UISETP.NE.AND UP3, UPT, UR70, URZ, UPT ;  /* 0x000000ff4600728c */ /* 0x000fce000bf65270 */
[----:B-1----:R-:W-:Y:S05]  /*0140*/  BRA.U UP4, `(.L_x_0) ;  /* 0x0000000104507547 */ /* 0x002fea000b800000 */
[----:B------:R-:W1:Y:S02]  /*0150*/  LDCU.64 UR4, c[0x0][0x348] ;  /* 0x00006900ff0477ac */ /* 0x000e640008000a00 */
[----:B-1----:R-:W-:Y:S02]  /*0160*/  UIADD3 UR14, UP1, UPT, UR4, 0x40, URZ ;  /* 0x00000040040e7890 */ /* 0x002fe4000ff3e0ff */
[----:B------:R-:W-:Y:S02]  /*0170*/  UIADD3 UR12, UP0, UPT, UR4, 0xc0, URZ ;  /* 0x000000c0040c7890 */ /* 0x000fe4000ff1e0ff */
[----:B------:R-:W-:Y:S02]  /*0180*/  UIADD3.X UR15, UPT, UPT, URZ, UR5, URZ, UP1, !UPT ;  /* 0x00000005ff0f7290 */ /* 0x000fe40008ffe4ff */
[----:B------:R-:W-:Y:S02]  /*0190*/  UIADD3 UR10, UP1, UPT, UR4, 0x140, URZ ;  /* 0x00000140040a7890 */ /* 0x000fe4000ff3e0ff */
[----:B------:R-:W-:-:S02]  /*01a0*/  UIADD3.X UR13, UPT, UPT, URZ, UR5, URZ, UP0, !UPT ;  /* 0x00000005ff0d7290 */ /* 0x000fc400087fe4ff */
[----:B------:R-:W-:Y:S02]  /*01b0*/  UIADD3 UR8, UP0, UPT, UR4, 0x1c0, URZ ;  /* 0x000001c004087890 */ /* 0x000fe4000ff1e0ff */
[----:B------:R-:W-:Y:S01]  /*01c0*/  UIADD3.X UR11, UPT, UPT, URZ, UR5, URZ, UP1, !UPT ;  /* 0x00000005ff0b7290 */ /* 0x000fe20008ffe4ff */
[----:B------:R1:W-:Y:S01]  /*01d0*/  UTMACCTL.PF [UR14] ;  /* 0x000000000e0079b9 */ /* 0x0003e20008040000 */
[----:B------:R-:W-:-:S03]  /*01e0*/  UIADD3 UR6, UP1, UPT, UR4, 0x240, URZ ;  /* 0x0000024004067890 */ /* 0x000fc6000ff3e0ff */
[----:B------:R1:W-:Y:S01]  /*01f0*/  UTMACCTL.PF [UR12] ;  /* 0x000000000c0079b9 */ /* 0x0003e20008040000 */
[----:B------:R-:W-:-:S03]  /*0200*/  UIADD3.X UR9, UPT, UPT, URZ, UR5, URZ, UP0, !UPT ;  /* 0x00000005ff097290 */ /* 0x000fc600087fe4ff */
[----:B------:R1:W-:Y:S01]  /*0210*/  UTMACCTL.PF [UR10] ;  /* 0x000000000a0079b9 */ /* 0x0003e20008040000 */
[----:B------:R-:W-:Y:S02]  /*0220*/  UIADD3 UR4, UP0, UPT, UR4, 0x2c0, URZ ;  /* 0x000002c004047890 */ /* 0x000fe4000ff1e0ff */
[----:B------:R-:W-:-:S03]  /*0230*/  UIADD3.X UR7, UPT, UPT, URZ, UR5, URZ, UP1, !UPT ;  /* 0x00000005ff077290 */ /* 0x000fc60008ffe4ff */
[----:B------:R1:W-:Y:S01]  /*0240*/  UTMACCTL.PF [UR8] ;  /* 0x00000000080079b9 */ /* 0x0003e20008040000 */
[----:B------:R-:W-:-:S05]  /*0250*/  UIADD3.X UR5, UPT, UPT, URZ, UR5, URZ, UP0, !UPT ;  /* 0x00000005ff057290 */ /* 0x000fca00087fe4ff */
[----:B------:R1:W-:Y:S04]  /*0260*/  UTMACCTL.PF [UR6] ;  /* 0x00000000060079b9 */ /* 0x0003e80008040000 */
[----:B------:R1:W-:Y:S02]  /*0270*/  UTMACCTL.PF [UR4] ;  /* 0x00000000040079b9 */ /* 0x0003e40008040000 */
[----:B-1----:R-:W-:Y:S01]  /*0280*/  NOP ;  /* 0x0000000000007918 */ /* 0x002fe20000000000 */
.L_x_0:
[----:B------:R-:W-:Y:S05]  /*0290*/  BRA.U UP3, `(.L_x_1) ;  /* 0x0000000103507547 */ /* 0x000fea000b800000 */
[----:B------:R-:W-:Y:S01]  /*02a0*/  UMOV UR4, 0x400 ;  /* 0x0000040000047882 */ /* 0x000fe20000000000 */
[----:B------:R-:W-:Y:S01]  /*02b0*/  UMOV UR8, 0x1 ;  /* 0x0000000100087882 */ /* 0x000fe20000000000 */
[----:B------:R-:W-:Y:S02]  /*02c0*/  ULEA UR4, UR45, UR4, 0x18 ;  /* 0x000000042d047291 */ /* 0x000fe4000f8ec0ff */
[----:B------:R-:W-:-:S04]  /*02d0*/  UIADD3 UR8, UPT, UPT, -UR8, 0x100000, URZ ;  /* 0x0010000008087890 */ /* 0x000fc8000fffe1ff */
[----:B------:R-:W-:Y:S02]  /*02e0*/  USHF.L.U32 UR9, UR8, 0xb, URZ ;  /* 0x0000000b08097899 */ /* 0x000fe400080006ff */
[----:B------:R-:W-:Y:S01]  /*02f0*/  USHF.L.U32 UR8, UR8, 0x1, URZ ;  /* 0x0000000108087899 */ /* 0x000fe200080006ff */
[----:B------:R-:W-:Y:S02]  /*0300*/  UMOV UR6, 0x2 ;  /* 0x0000000200067882 */ /* 0x000fe40000000000 */
[----:B------:R-:W-:-:S04]  /*0310*/  UIADD3 UR6, UPT, UPT, -UR6, 0x100000, URZ ;  /* 0x0010000006067890 */ /* 0x000fc8000fffe1ff */
[----:B------:R-:W-:Y:S02]  /*0320*/  USHF.L.U32 UR7, UR6, 0xb, URZ ;  /* 0x0000000b06077899 */ /* 0x000fe400080006ff */
[----:B------:R-:W-:Y:S01]  /*0330*/  USHF.L.U32 UR6, UR6, 0x1, URZ ;  /* 0x0000000106067899 */ /* 0x000fe200080006ff */
[----:B------:R-:W1:Y:S02]  /*0340*/  FENCE.VIEW.ASYNC.S ;  /* 0x00000000000073c6 */ /* 0x000e640000000000 */
[----:B-1----:R1:W2:Y:S01]  /*0350*/  SYNCS.EXCH.64 URZ, [UR4], UR8 ;  /* 0x0000000804ff75b2 */ /* 0x0022a20008000100 */
[----:B------:R1:W3:Y:S01]  /*0360*/  SYNCS.EXCH.64 URZ, [UR4+0x8], UR8 ;  /* 0x0000080804ff75b2 */ /* 0x0002e20008000100 */
[----:B------:R1:W4:Y:S01]  /*0370*/  SYNCS.EXCH.64 URZ, [UR4+0x10], UR8 ;  /* 0x0000100804ff75b2 */ /* 0x0003220008000100 */
[----:B------:R1:W5:Y:S06]  /*0380*/  SYNCS.EXCH.64 URZ, [UR4+0x18], UR8 ;  /* 0x0000180804ff75b2 */ /* 0x00036c0008000100 */
[----:B------:R1:W1:Y:S01]  /*0390*/  SYNCS.EXCH.64 URZ, [UR4+0x20], UR6 ;  /* 0x0000200604ff75b2 */ /* 0x0002620008000100 */
[----:B------:R1:W1:Y:S01]  /*03a0*/  SYNCS.EXCH.64 URZ, [UR4+0x28], UR6 ;  /* 0x0000280604ff75b2 */ /* 0x0002620008000100 */
[----:B------:R1:W1:Y:S01]  /*03b0*/  SYNCS.EXCH.64 URZ, [UR4+0x30], UR6 ;  /* 0x0000300604ff75b2 */ /* 0x0002620008000100 */
[----:B------:R1:W1:Y:S01]  /*03c0*/  SYNCS.EXCH.64 URZ, [UR4+0x38], UR6 ;  /* 0x0000380604ff75b2 */ /* 0x0002620008000100 */
[----:B------:R-:W-:Y:S01]  /*03d0*/  NOP ;  /* 0x0000000000007918 */ /* 0x000fe20000000000 */
.L_x_1:
[----:B------:R-:W-:Y:S05]  /*03e0*/  BRA.U UP3, `(.L_x_2) ;  /* 0x0000000103407547 */ /* 0x000fea000b800000 */
[----:B-1----:R-:W-:Y:S01]  /*03f0*/  UMOV UR4, 0x400 ;  /* 0x0000040000047882 */ /* 0x002fe20000000000 */
[----:B------:R-:W-:Y:S01]  /*0400*/  UMOV UR6, 0x1 ;  /* 0x0000000100067882 */ /* 0x000fe20000000000 */
[----:B------:R-:W-:Y:S01]  /*0410*/  UMOV UR8, 0x4 ;  /* 0x0000000400087882 */ /* 0x000fe20000000000 */
[----:B------:R-:W-:Y:S02]  /*0420*/  ULEA UR4, UR45, UR4, 0x18 ;  /* 0x000000042d047291 */ /* 0x000fe4000f8ec0ff */
[----:B------:R-:W-:-:S04]  /*0430*/  UIADD3 UR6, UPT, UPT, -UR6, 0x100000, URZ ;  /* 0x0010000006067890 */ /* 0x000fc8000fffe1ff */
[----:B------:R-:W-:Y:S02]  /*0440*/  USHF.L.U32 UR7, UR6, 0xb, URZ ;  /* 0x0000000b06077899 */ /* 0x000fe400080006ff */
[----:B------:R-:W-:Y:S02]  /*0450*/  USHF.L.U32 UR6, UR6, 0x1, URZ ;  /* 0x0000000106067899 */ /* 0x000fe400080006ff */
[----:B------:R-:W-:-:S04]  /*0460*/  UIADD3 UR8, UPT, UPT, -UR8, 0x100000, URZ ;  /* 0x0010000008087890 */ /* 0x000fc8000fffe1ff */
[----:B------:R-:W-:Y:S02]  /*0470*/  USHF.L.U32 UR9, UR8, 0xb, URZ ;  /* 0x0000000b08097899 */ /* 0x000fe400080006ff */
[----:B------:R-:W-:Y:S01]  /*0480*/  USHF.L.U32 UR8, UR8, 0x1, URZ ;  /* 0x0000000108087899 */ /* 0x000fe200080006ff */
[----:B------:R-:W1:Y:S03]  /*0490*/  FENCE.VIEW.ASYNC.S ;  /* 0x00000000000073c6 */ /* 0x000e660000000000 */
[----:B-1----:R1:W5:Y:S01]  /*04a0*/  SYNCS.EXCH.64 URZ, [UR4+0x40], UR6 ;  /* 0x0000400604ff75b2 */ /* 0x0023620008000100 */
[----:B------:R1:W4:Y:S07]  /*04b0*/  SYNCS.EXCH.64 URZ, [UR4+0x48], UR6 ;  /* 0x0000480604ff75b2 */ /* 0x00032e0008000100 */
[----:B------:R1:W3:Y:S01]  /*04c0*/  SYNCS.EXCH.64 URZ, [UR4+0x50], UR8 ;  /* 0x0000500804ff75b2 */ /* 0x0002e20008000100 */
[----:B------:R1:W2:Y:S01]  /*04d0*/  SYNCS.EXCH.64 URZ, [UR4+0x58], UR8 ;  /* 0x0000580804ff75b2 */ /* 0x0002a20008000100 */
[----:B------:R-:W-:Y:S01]  /*04e0*/  NOP ;  /* 0x0000000000007918 */ /* 0x000fe20000000000 */
.L_x_2:
[----:B------:R-:W-:Y:S01]  /*04f0*/  NOP ;  /* 0x0000000000007918 */ /* 0x000fe20000000000 */
[----:B------:R-:W-:Y:S05]  /*0500*/  BRA.U !UP2, `(.L_x_3) ;  /* 0x000000010a087547 */ /* 0x000fea000b800000 */
[----:B-12345:R-:W-:Y:S01]  /*0510*/  UCGABAR_ARV ;  /* 0x00000000000079c7 */ /* 0x03efe20008000000 */
[----:B------:R-:W-:Y:S05]  /*0520*/  BRA `(.L_x_4) ;  /* 0x0000000000047947 */ /* 0x000fea0003800000 */
.L_x_3:
[----:B-12345:R-:W-:Y:S01]  /*0530*/  NOP ;  /* 0x0000000000007918 */ /* 0x03efe20000000000 */
.L_x_4:
[----:B------:R-:W-:Y:S05]  /*0540*/  BRA.U !UP2, `(.L_x_5) ;  /* 0x000000010a0c7547 */ /* 0x000fea000b800000 */
[----:B------:R-:W-:Y:S01]  /*0550*/  UCGABAR_WAIT ;  /* 0x0000000000007dc7 */ /* 0x000fe20008000000 */
[----:B------:R-:W-:Y:S01]  /*0560*/  CCTL.IVALL ;  /* 0x00000000ff00798f */ /* 0x000fe20002000000 */
[----:B------:R-:W-:Y:S05]  /*0570*/  BRA `(.L_x_6) ;  /* 0x0000000000047947 */ /* 0x000fea0003800000 */
.L_x_5:
[----:B------:R-:W-:Y:S06]  /*0580*/  BAR.SYNC.DEFER_BLOCKING 0x0 ;  /* 0x0000000000007b1d */ /* 0x000fec0000010000 */
.L_x_6:
[----:B------:R-:W1:Y:S01]  /*0590*/  LDCU.U8 UR77, c[0x0][0x6c9] ;  /* 0x0000d920ff4d77ac */ /* 0x000e620008000000 */
[----:B------:R-:W2:Y:S01]  /*05a0*/  LDCU.U8 UR76, c[0x0][0x6d4] ;  /* 0x0000da80ff4c77ac */ /* 0x000ea20008000000 */
[----:B------:R-:W3:Y:S01]  /*05b0*/  LDCU.U8 UR75, c[0x0][0x6d5] ;  /* 0x0000daa0ff4b77ac */ /* 0x000ee20008000000 */
[----:B------:R-:W4:Y:S01]  /*05c0*/  LDCU.U8 UR74, c[0x0][0x6e0] ;  /* 0x0000dc00ff4a77ac */ /* 0x000f220008000000 */
[----:B------:R-:W5:Y:S01]  /*05d0*/  LDCU.U8 UR73, c[0x0][0x6e1] ;  /* 0x0000dc20ff4977ac */ /* 0x000f620008000000 */
[----:B------:R-:W-:Y:S05]  /*05e0*/  BRA.U UP4, `(.L_x_7) ;  /* 0x0000000904a07547 */ /* 0x000fea000b800000 */
[----:B------:R-:W5:Y:S01]  /*05f0*/  S2UR UR38, SR_CTAID.Z ;  /* 0x00000000002679c3 */ /* 0x000f620000002700 */
[----:B------:R-:W-:Y:S01]  /*0600*/  UMOV UR7, 0x1 ;  /* 0x0000000100077882 */ /* 0x000fe20000000000 */
[----:B------:R-:W-:Y:S01]  /*0610*/  UMOV UR4, URZ ;  /* 0x000000ff00047c82 */ /* 0x000fe20008000000 */
[----:B-----5:R-:W-:-:S09]  /*0620*/  UISETP.GT.U32.AND UP0, UPT, UR38, 0x1ff, UPT ;  /* 0x000001ff2600788c */ /* 0x020fd2000bf04070 */
[----:B------:R-:W-:Y:S05]  /*0630*/  BRA.U UP0, `(.L_x_8) ;  /* 0x0000000900307547 */ /* 0x000fea000b800000 */
[----:B------:R-:W5:Y:S01]  /*0640*/  LDCU.64 UR6, c[0x0][0x6c0] ;  /* 0x0000d800ff0677ac */ /* 0x000f620008000a00 */
[----:B------:R-:W4:Y:S01]  /*0650*/  S2UR UR11, SR_CgaCtaId ;  /* 0x00000000000b79c3 */ /* 0x000f220000008800 */
[----:B------:R-:W3:Y:S01]  /*0660*/  LDCU.U8 UR8, c[0x0][0x6c8] ;  /* 0x0000d900ff0877ac */ /* 0x000ee20008000000 */
[----:B------:R-:W2:Y:S06]  /*0670*/  LDCU.64 UR16, c[0x0][0x6d8] ;  /* 0x0000db00ff1077ac */ /* 0x000eac0008000a00 */
[----:B------:R-:W1:Y:S01]  /*0680*/  S2UR UR42, SR_CTAID.X ;  /* 0x00000000002a79c3 */ /* 0x000e620000002500 */
[----:B------:R-:W1:Y:S01]  /*0690*/  LDCU UR10, c[0x0][0x374] ;  /* 0x00006e80ff0a77ac */ /* 0x000e620008000800 */
[----:B------:R-:W1:Y:S01]  /*06a0*/  LDCU UR13, c[0x0][0x6cc] ;  /* 0x0000d980ff0d77ac */ /* 0x000e620008000800 */
[----:B-----5:R-:W-:Y:S01]  /*06b0*/  UIMAD.WIDE.U32 UR4, UR38, UR7, URZ ;  /* 0x00000007260472a5 */ /* 0x020fe2000f8e00ff */
[----:B------:R-:W5:Y:S03]  /*06c0*/  LDCU UR7, c[0x0][0x6d0] ;  /* 0x0000da00ff0777ac */ /* 0x000f660008000800 */
[----:B------:R-:W-:-:S02]  /*06d0*/  UIADD3 UR4, UPT, UPT, UR38, -UR5, URZ ;  /* 0x8000000526047290 */ /* 0x000fc4000fffe0ff */
[----:B------:R-:W-:Y:S02]  /*06e0*/  UIADD3 UR15, UPT, UPT, UR47, UR47, URZ ;  /* 0x0000002f2f0f7290 */ /* 0x000fe4000fffe0ff */
[----:B---3--:R-:W-:Y:S01]  /*06f0*/  USHF.R.U32.HI UR4, URZ, UR8, UR4 ;  /* 0x00000008ff047299 */ /* 0x008fe20008011604 */
[----:B------:R-:W3:Y:S03]  /*0700*/  LDCU.64 UR40, c[0x0][0x348] ;  /* 0x00006900ff2877ac */ /* 0x000ee60008000a00 */
[----:B------:R-:W-:-:S04]  /*0710*/  UIADD3 UR4, UPT, UPT, UR5, UR4, URZ ;  /* 0x0000000405047290 */ /* 0x000fc8000fffe0ff */
[----:B-1----:R-:W-:-:S04]  /*0720*/  USHF.R.U32.HI UR4, URZ, UR77, UR4 ;  /* 0x0000004dff047299 */ /* 0x002fc80008011604 */
[----:B------:R-:W-:-:S04]  /*0730*/  UIADD3 UR4, UPT, UPT, -UR4, URZ, URZ ;  /* 0x000000ff04047290 */ /* 0x000fc8000fffe1ff */
[----:B------:R-:W-:-:S04]  /*0740*/  UIMAD UR8, UR4, UR6, UR38 ;  /* 0x00000006040872a4 */ /* 0x000fc8000f8e0226 */
[----:B-----5:R-:W-:Y:S01]  /*0750*/  UIMAD.WIDE.U32 UR4, UR8, UR7, URZ ;  /* 0x00000007080472a5 */ /* 0x020fe2000f8e00ff */
[----:B------:R-:W1:Y:S01]  /*0760*/  LDCU UR7, c[0x0][0x370] ;  /* 0x00006e00ff0777ac */ /* 0x000e620008000800 */
[----:B------:R-:W5:Y:S05]  /*0770*/  LDCU UR9, c[0x0][0x378] ;  /* 0x00006f00ff0977ac */ /* 0x000f6a0008000800 */
[----:B------:R-:W-:Y:S02]  /*0780*/  UMOV UR4, UR5 ;  /* 0x0000000500047c82 */ /* 0x000fe40008000000 */
[----:B------:R-:W-:-:S04]  /*0790*/  UIADD3 UR12, UPT, UPT, UR8, -UR4, URZ ;  /* 0x80000004080c7290 */ /* 0x000fc8000fffe0ff */
[----:B--2---:R-:W-:-:S04]  /*07a0*/  USHF.R.U32.HI UR12, URZ, UR76, UR12 ;  /* 0x0000004cff0c7299 */ /* 0x004fc8000801160c */
[----:B------:R-:W-:Y:S02]  /*07b0*/  UIADD3 UR12, UPT, UPT, UR4, UR12, URZ ;  /* 0x0000000c040c7290 */ /* 0x000fe4000fffe0ff */
[----:B-1----:R-:W-:Y:S02]  /*07c0*/  UIMAD UR7, UR10, UR7, URZ ;  /* 0x000000070a0772a4 */ /* 0x002fe4000f8e02ff */
[----:B------:R-:W-:-:S04]  /*07d0*/  USHF.R.U32.HI UR12, URZ, UR75, UR12 ;  /* 0x0000004bff0c7299 */ /* 0x000fc8000801160c */
[----:B------:R-:W-:-:S07]  /*07e0*/  UIMAD.WIDE.U32 UR4, UR12, UR17, URZ ;  /* 0x000000110c0472a5 */ /* 0x000fce000f8e00ff */
[----:B------:R-:W-:Y:S01]  /*07f0*/  UMOV UR4, UR5 ;  /* 0x0000000500047c82 */ /* 0x000fe20008000000 */
[----:B------:R-:W-:Y:S01]  /*0800*/  UMOV UR5, 0x400 ;  /* 0x0000040000057882 */ /* 0x000fe20000000000 */
[----:B------:R-:W-:Y:S02]  /*0810*/  UIADD3 UR6, UPT, UPT, UR12, -UR4, URZ ;  /* 0x800000040c067290 */ /* 0x000fe4000fffe0ff */
[----:B----4-:R-:W-:Y:S02]  /*0820*/  ULEA UR5, UR11, UR5, 0x18 ;  /* 0x000000050b057291 */ /* 0x010fe4000f8ec0ff */
[----:B------:R-:W-:-:S04]  /*0830*/  USHF.R.U32.HI UR6, URZ, UR74, UR6 ;  /* 0x0000004aff067299 */ /* 0x000fc80008011606 */
[----:B------:R-:W-:Y:S02]  /*0840*/  UIADD3 UR6, UPT, UPT, UR4, UR6, URZ ;  /* 0x0000000604067290 */ /* 0x000fe4000fffe0ff */
[----:B-----5:R-:W-:Y:S02]  /*0850*/  UIMAD UR4, UR7, UR9, URZ ;  /* 0x00000009070472a4 */ /* 0x020fe4000f8e02ff */
[----:B------:R-:W-:Y:S02]  /*0860*/  USHF.R.U32.HI UR6, URZ, UR73, UR6 ;  /* 0x00000049ff067299 */ /* 0x000fe40008011606 */
[----:B------:R-:W-:Y:S02]  /*0870*/  ULEA.HI UR4, UR4, UR4, URZ, 0x1 ;  /* 0x0000000404047291 */ /* 0x000fe4000f8f08ff */
[----:B------:R-:W-:Y:S02]  /*0880*/  UIADD3 UR9, UPT, UPT, -UR12, URZ, URZ ;  /* 0x000000ff0c097290 */ /* 0x000fe4000fffe1ff */
[----:B------:R-:W-:-:S02]  /*0890*/  UIADD3 UR6, UPT, UPT, -UR6, URZ, URZ ;  /* 0x000000ff06067290 */ /* 0x000fc4000fffe1ff */
[----:B------:R-:W-:Y:S02]  /*08a0*/  USHF.R.S32.HI UR39, URZ, 0x1, UR4 ;  /* 0x00000001ff277899 */ /* 0x000fe40008011404 */
[----:B------:R-:W-:Y:S02]  /*08b0*/  UIMAD UR9, UR9, UR13, UR8 ;  /* 0x0000000d090972a4 */ /* 0x000fe4000f8e0208 */
[----:B------:R-:W-:Y:S01]  /*08c0*/  UIMAD UR12, UR6, UR16, UR12 ;  /* 0x00000010060c72a4 */ /* 0x000fe2000f8e020c */
[----:B------:R-:W-:Y:S01]  /*08d0*/  UMOV UR4, URZ ;  /* 0x000000ff00047c82 */ /* 0x000fe20008000000 */
[----:B---3--:R-:W-:-:S10]  /*08e0*/  UMOV UR7, 0x1 ;  /* 0x0000000100077882 */ /* 0x008fd40000000000 */
.L_x_12:
[----:B------:R-:W-:Y:S01]  /*08f0*/  USHF.L.U32 UR6, UR7, 0x1f, URZ ;  /* 0x0000001f07067899 */ /* 0x000fe200080006ff */
[----:B------:R-:W-:Y:S01]  /*0900*/  HFMA2 R2, -RZ, RZ, 0, -0.00048828125 ;  /* 0x00009000ff027431 */ /* 0x000fe200000001ff */
[----:B------:R-:W-:Y:S02]  /*0910*/  ULEA UR8, UR4, UR5, 0x3 ;  /* 0x0000000504087291 */ /* 0x000fe4000f8e18ff */
[----:B------:R-:W-:Y:S02]  /*0920*/  UIADD3 UR20, UPT, UPT, UR9, UR9, URZ ;  /* 0x0000000909147290 */ /* 0x000fe4000fffe0ff */
[----:B------:R-:W-:Y:S01]  /*0930*/  MOV R0, UR6 ;  /* 0x0000000600007c02 */ /* 0x000fe20008000f00 */
[----:B------:R-:W-:Y:S02]  /*0940*/  ULEA UR31, UR12, UR47, 0x1 ;  /* 0x0000002f0c1f7291 */ /* 0x000fe4000f8e08ff */
[----:B------:R-:W-:Y:S02]  /*0950*/  UIADD3 UR36, UP3, UPT, UR40, 0x40, URZ ;  /* 0x0000004028247890 */ /* 0x000fe4000ff7e0ff */
[----:B----4-:R1:W2:Y:S01]  /*0960*/  SYNCS.PHASECHK.TRANS64.TRYWAIT P2, [UR8+0x20], R0 ;  /* 0x00002000ff0075a7 */ /* 0x0102a20008041108 */
[----:B------:R-:W-:-:S02]  /*0970*/  UIADD3 UR34, UP2, UPT, UR40, 0xc0, URZ ;  /* 0x000000c028227890 */ /* 0x000fc4000ff5e0ff */
[----:B------:R-:W-:Y:S02]  /*0980*/  UIADD3 UR32, UP1, UPT, UR40, 0x140, URZ ;  /* 0x0000014028207890 */ /* 0x000fe4000ff3e0ff */
[----:B------:R-:W-:Y:S02]  /*0990*/  UIADD3 UR22, UP0, UPT, UR40, 0x1c0, URZ ;  /* 0x000001c028167890 */ /* 0x000fe4000ff1e0ff */
[----:B------:R-:W-:Y:S02]  /*09a0*/  ULOP3.LUT UR20, UR20, 0x1, UR42, 0xf8, !UPT ;  /* 0x0000000114147892 */ /* 0x000fe4000f8ef82a */
[----:B------:R-:W-:Y:S02]  /*09b0*/  UIADD3.X UR37, UPT, UPT, URZ, UR41, URZ, UP3, !UPT ;  /* 0x00000029ff257290 */ /* 0x000fe40009ffe4ff */
[----:B------:R-:W-:Y:S02]  /*09c0*/  UIADD3.X UR35, UPT, UPT, URZ, UR41, URZ, UP2, !UPT ;  /* 0x00000029ff237290 */ /* 0x000fe400097fe4ff */
[----:B------:R-:W-:-:S02]  /*09d0*/  UIADD3.X UR33, UPT, UPT, URZ, UR41, URZ, UP1, !UPT ;  /* 0x00000029ff217290 */ /* 0x000fc40008ffe4ff */
[----:B------:R-:W-:Y:S02]  /*09e0*/  UIADD3.X UR23, UPT, UPT, URZ, UR41, URZ, UP0, !UPT ;  /* 0x00000029ff177290 */ /* 0x000fe400087fe4ff */
[----:B------:R-:W-:Y:S02]  /*09f0*/  USHF.L.U32 UR31, UR31, 0x6, URZ ;  /* 0x000000061f1f7899 */ /* 0x000fe400080006ff */
[----:B------:R-:W-:Y:S01]  /*0a00*/  USHF.L.U32 UR27, UR20, 0x7, URZ ;  /* 0x00000007141b7899 */ /* 0x000fe200080006ff */
[----:B------:R-:W-:Y:S01]  /*0a10*/  UMOV UR6, URZ ;  /* 0x000000ff00067c82 */ /* 0x000fe20008000000 */
[----:B------:R-:W-:Y:S01]  /*0a20*/  UMOV UR18, URZ ;  /* 0x000000ff00127c82 */ /* 0x000fe20008000000 */
[----:B------:R-:W-:-:S09]  /*0a30*/  UMOV UR10, URZ ;  /* 0x000000ff000a7c82 */ /* 0x000fd20008000000 */
.L_x_11:
[----:B---3--:R-:W-:Y:S02]  /*0a40*/  USHF.L.U32 UR24, UR4, 0xf, URZ ;  /* 0x0000000f04187899 */ /* 0x008fe400080006ff */
[----:B------:R-:W-:Y:S02]  /*0a50*/  UIADD3 UR8, UPT, UPT, UR4, 0x1, URZ ;  /* 0x0000000104087890 */ /* 0x000fe4000fffe0ff */
[----:B------:R-:W-:Y:S02]  /*0a60*/  ULEA UR25, UR4, UR5, 0x3 ;  /* 0x0000000504197291 */ /* 0x000fe4000f8e18ff */
[----:B------:R-:W-:Y:S02]  /*0a70*/  USHF.L.U32 UR26, UR6, 0x8, URZ ;  /* 0x00000008061a7899 */ /* 0x000fe400080006ff */
[----:B------:R-:W-:Y:S02]  /*0a80*/  USHF.L.U32 UR16, UR4, 0xb, URZ ;  /* 0x0000000b04107899 */ /* 0x000fe400080006ff */
[----:B------:R-:W-:-:S02]  /*0a90*/  USHF.L.U32 UR19, UR6, 0x2, URZ ;  /* 0x0000000206137899 */ /* 0x000fc400080006ff */
[----:B------:R-:W-:Y:S02]  /*0aa0*/  USHF.R.S32.HI UR24, URZ, 0x1, UR24 ;  /* 0x00000001ff187899 */ /* 0x000fe40008011418 */
[----:B------:R-:W-:Y:S02]  /*0ab0*/  UISETP.NE.AND UP1, UPT, UR8, 0x4, UPT ;  /* 0x000000040800788c */ /* 0x000fe4000bf25270 */
[----:B------:R-:W-:Y:S02]  /*0ac0*/  ULEA UR13, UR47, UR16, 0xa ;  /* 0x000000102f0d7291 */ /* 0x000fe4000f8e50ff */
[----:B------:R-:W-:Y:S02]  /*0ad0*/  UIADD3 UR16, UPT, UPT, UR5, 0x34400, UR16 ;  /* 0x0003440005107890 */ /* 0x000fe4000fffe010 */
[----:B------:R-:W-:Y:S02]  /*0ae0*/  UIADD3 UR11, UPT, UPT, UR15, UR19, URZ ;  /* 0x000000130f0b7290 */ /* 0x000fe4000fffe0ff */
[----:B------:R-:W-:-:S02]  /*0af0*/  ULEA UR14, UR47, UR24, 0xd ;  /* 0x000000182f0e7291 */ /* 0x000fc4000f8e68ff */
[----:B------:R-:W-:Y:S02]  /*0b00*/  USEL UR4, UR8, URZ, UP1 ;  /* 0x000000ff08047287 */ /* 0x000fe40008800000 */
[----:B------:R-:W-:Y:S01]  /*0b10*/  UISETP.GT.U32.AND UP0, UPT, UR6, 0xe, UPT ;  /* 0x0000000e0600788c */ /* 0x000fe2000bf04070 */
[----:B------:R-:W-:Y:S01]  /*0b20*/  UMOV UR21, 0x30000 ;  /* 0x0003000000157882 */ /* 0x000fe20000000000 */
[----:B------:R-:W-:Y:S01]  /*0b30*/  UMOV UR29, UR25 ;  /* 0x00000019001d7c82 */ /* 0x000fe20008000000 */
[----:B------:R-:W-:Y:S01]  /*0b40*/  UMOV UR30, UR26 ;  /* 0x0000001a001e7c82 */ /* 0x000fe20008000000 */
[----:B------:R-:W-:Y:S01]  /*0b50*/  UMOV UR17, UR25 ;  /* 0x0000001900117c82 */ /* 0x000fe20008000000 */
[----:B--2-4-:R-:W-:Y:S06]  /*0b60*/  @P2 BRA `(.L_x_9) ;  /* 0x0000000000102947 */ /* 0x014fec0003800000 */
[----:B------:R-:W-:-:S06]  /*0b70*/  USHF.L.U32 UR8, UR7, 0x1f, URZ ;  /* 0x0000001f07087899 */ /* 0x000fcc00080006ff */
[----:B-1----:R-:W-:-:S04]  /*0b80*/  MOV R0, UR8 ;  /* 0x0000000800007c02 */ /* 0x002fc80008000f00 */
[----:B------:R-:W1:Y:S02]  /*0b90*/  SYNCS.PHASECHK.TRANS64.TRYWAIT P0, [UR25+0x20], R0 ;  /* 0x00002000ff0075a7 */ /* 0x000e640008001119 */
[----:B-1----:R-:W-:Y:S05]  /*0ba0*/  @!P0 BRA `(.L_x_10) ;  /* 0x0000003400f08947 */ /* 0x002fea0003800000 */
.L_x_9:
[----:B------:R-:W-:Y:S02]  /*0bb0*/  ELECT P1, URZ, PT ;  /* 0x0000000000ff782f */ /* 0x000fe40003820000 */
[----:B------:R-:W-:Y:S01]  /*0bc0*/  PLOP3.LUT P0, PT, PT, PT, UP0, 0x80, 0x8 ;  /* 0x000000000008781c */ /* 0x000fe20003f0f008 */
[----:B------:R-:W-:Y:S01]  /*0bd0*/  USEL UR9, URZ, 0x1, UP1 ;  /* 0x00000001ff097887 */ /* 0x000fe20008800000 */
[----:B------:R-:W-:Y:S01]  /*0be0*/  PLOP3.LUT P2, PT, PT, PT, PT, 0x80, 0x8 ;  /* 0x000000000008781c */ /* 0x000fe20003f4f070 */
[----:B------:R-:W-:Y:S02]  /*0bf0*/  UIADD3 UR24, UPT, UPT, UR5, 0x14400, UR24 ;  /* 0x0001440005187890 */ /* 0x000fe4000fffe018 */
[----:B------:R-:W-:Y:S02]  /*0c00*/  ULOP3.LUT UR7, UR7, UR9, URZ, 0x3c, !UPT ;  /* 0x0000000907077292 */ /* 0x000fe4000f8e3cff */
[----:B------:R-:W-:Y:S02]  /*0c10*/  UIADD3 UR28, UPT, UPT, UR5, 0x24400, UR14 ;  /* 0x00024400051c7890 */ /* 0x000fe4000fffe00e */
[----:B------:R-:W-:-:S02]  /*0c20*/  UIADD3 UR8, UPT, UPT, UR5, 0x36400, UR13 ;  /* 0x0003640005087890 */ /* 0x000fc4000fffe00d */
[----:B------:R-:W-:Y:S01]  /*0c30*/  @!UP0 USHF.L.U32 UR13, UR7, 0x1f, URZ ;  /* 0x0000001f070d8899 */ /* 0x000fe200080006ff */
[----:B------:R3:W-:Y:S01]  /*0c40*/  @P1 SYNCS.ARRIVE.TRANS64 RZ, [UR25], R2 ;  /* 0x00000002ffff19a7 */ /* 0x0007e20008000019 */
[----:B------:R-:W-:Y:S01]  /*0c50*/  @!UP0 ULEA UR14, UR4, UR5, 0x3 ;  /* 0x00000005040e8291 */ /* 0x000fe2000f8e18ff */
[----:B------:R3:W-:Y:S01]  /*0c60*/  UTMALDG.2D [UR24], [UR36], desc[URZ] ;  /* 0x0000ff18240075b4 */ /* 0x0007e20008009000 */
[----:B------:R-:W-:Y:S01]  /*0c70*/  UMOV UR9, UR25 ;  /* 0x0000001900097c82 */ /* 0x000fe20008000000 */
[----:B------:R-:W-:Y:S01]  /*0c80*/  UIADD3 UR6, UPT, UPT, UR6, 0x1, URZ ;  /* 0x0000000106067890 */ /* 0x000fe2000fffe0ff */
[----:B-1----:R-:W-:-:S03]  /*0c90*/  IMAD.U32 R0, RZ, RZ, UR13 ;  /* 0x0000000dff007e24 */ /* 0x002fc6000f8e00ff */
[----:B------:R-:W-:Y:S01]  /*0ca0*/  UISETP.NE.AND UP0, UPT, UR6, 0x10, UPT ;  /* 0x000000100600788c */ /* 0x000fe2000bf05270 */
[----:B------:R3:W-:Y:S01]  /*0cb0*/  UTMALDG.2D.MULTICAST [UR28], [UR34], UR21, desc[URZ] ;  /* 0x0000ff1c220073b4 */ /* 0x0007e20008009815 */
[----:B------:R3:W-:Y:S01]  /*0cc0*/  UTMALDG.3D [UR16], [UR32], desc[URZ] ;  /* 0x0000ff10200075b4 */ /* 0x0007e20008011000 */
[----:B------:R3:W-:Y:S01]  /*0cd0*/  UTMALDG.3D.MULTICAST [UR8], [UR22], UR21, desc[URZ] ;  /* 0x0000ff08160073b4 */ /* 0x0007e20008011815 */
[----:B------:R3:W4:Y:S05]  /*0ce0*/  @!P0 SYNCS.PHASECHK.TRANS64.TRYWAIT P2, [UR14+0x20], R0 ;  /* 0x00002000ff0085a7 */ /* 0x00072a000804110e */
[----:B------:R-:W-:Y:S05]  /*0cf0*/  BRA.U UP0, `(.L_x_11) ;  /* 0xfffffffd00507547 */ /* 0x000fea000b83ffff */
[----:B---3--:R-:W1:Y:S01]  /*0d00*/  LDCU.64 UR10, c[0x0][0x6c0] ;  /* 0x0000d800ff0a77ac */ /* 0x008e620008000a00 */
[----:B------:R-:W2:Y:S01]  /*0d10*/  LDCU.U8 UR12, c[0x0][0x6c8] ;  /* 0x0000d900ff0c77ac */ /* 0x000ea20008000000 */
[----:B------:R-:W-:Y:S01]  /*0d20*/  UIADD3 UR38, UPT, UPT, UR39, UR38, URZ ;  /* 0x0000002627267290 */ /* 0x000fe2000fffe0ff */
[----:B------:R-:W3:Y:S03]  /*0d30*/  LDCU.64 UR16, c[0x0][0x6d8] ;  /* 0x0000db00ff1077ac */ /* 0x000ee60008000a00 */
[----:B------:R-:W-:Y:S02]  /*0d40*/  UISETP.GE.AND UP0, UPT, UR38, 0x200, UPT ;  /* 0x000002002600788c */ /* 0x000fe4000bf06270 */
[----:B-1----:R-:W-:-:S07]  /*0d50*/  UIMAD.WIDE.U32 UR8, UR38, UR11, URZ ;  /* 0x0000000b260872a5 */ /* 0x002fce000f8e00ff */
[----:B------:R-:W-:Y:S02]  /*0d60*/  UMOV UR8, UR9 ;  /* 0x0000000900087c82 */ /* 0x000fe40008000000 */
[----:B------:R-:W-:Y:S02]  /*0d70*/  UIADD3 UR6, UPT, UPT, UR38, -UR8, URZ ;  /* 0x8000000826067290 */ /* 0x000fe4000fffe0ff */
[----:B------:R-:W1:Y:S02]  /*0d80*/  LDCU UR9, c[0x0][0x6d0] ;  /* 0x0000da00ff0977ac */ /* 0x000e640008000800 */
[----:B--2---:R-:W-:-:S04]  /*0d90*/  USHF.R.U32.HI UR6, URZ, UR12, UR6 ;  /* 0x0000000cff067299 */ /* 0x004fc80008011606 */
[----:B------:R-:W-:-:S04]  /*0da0*/  UIADD3 UR6, UPT, UPT, UR8, UR6, URZ ;  /* 0x0000000608067290 */ /* 0x000fc8000fffe0ff */
[----:B------:R-:W-:-:S04]  /*0db0*/  USHF.R.U32.HI UR6, URZ, UR77, UR6 ;  /* 0x0000004dff067299 */ /* 0x000fc80008011606 */
[----:B------:R-:W-:-:S04]  /*0dc0*/  UIADD3 UR6, UPT, UPT, -UR6, URZ, URZ ;  /* 0x000000ff06067290 */ /* 0x000fc8000fffe1ff */
[----:B------:R-:W-:-:S04]  /*0dd0*/  UIMAD UR10, UR10, UR6, UR38 ;  /* 0x000000060a0a72a4 */ /* 0x000fc8000f8e0226 */
[----:B-1----:R-:W-:-:S07]  /*0de0*/  UIMAD.WIDE.U32 UR8, UR10, UR9, URZ ;  /* 0x000000090a0872a5 */ /* 0x002fce000f8e00ff */
[----:B------:R-:W-:Y:S02]  /*0df0*/  UMOV UR6, UR9 ;  /* 0x0000000900067c82 */ /* 0x000fe40008000000 */
[----:B------:R-:W-:-:S04]  /*0e00*/  UIADD3 UR12, UPT, UPT, UR10, -UR6, URZ ;  /* 0x800000060a0c7290 */ /* 0x000fc8000fffe0ff */
[----:B------:R-:W-:-:S04]  /*0e10*/  USHF.R.U32.HI UR12, URZ, UR76, UR12 ;  /* 0x0000004cff0c7299 */ /* 0x000fc8000801160c */
[----:B------:R-:W-:-:S04]  /*0e20*/  UIADD3 UR12, UPT, UPT, UR6, UR12, URZ ;  /* 0x0000000c060c7290 */ /* 0x000fc8000fffe0ff */
[----:B------:R-:W-:-:S04]  /*0e30*/  USHF.R.U32.HI UR12, URZ, UR75, UR12 ;  /* 0x0000004bff0c7299 */ /* 0x000fc8000801160c */
[----:B---3--:R-:W-:-:S07]  /*0e40*/  UIMAD.WIDE.U32 UR8, UR12, UR17, URZ ;  /* 0x000000110c0872a5 */ /* 0x008fce000f8e00ff */
[----:B------:R-:W-:Y:S02]  /*0e50*/  UMOV UR6, UR9 ;  /* 0x0000000900067c82 */ /* 0x000fe40008000000 */
[----:B------:R-:W-:Y:S02]  /*0e60*/  UIADD3 UR8, UPT, UPT, UR12, -UR6, URZ ;  /* 0x800000060c087290 */ /* 0x000fe4000fffe0ff */
[----:B------:R-:W1:Y:S02]  /*0e70*/  LDCU UR9, c[0x0][0x6cc] ;  /* 0x0000d980ff0977ac */ /* 0x000e640008000800 */
[----:B------:R-:W-:-:S04]  /*0e80*/  USHF.R.U32.HI UR8, URZ, UR74, UR8 ;  /* 0x0000004aff087299 */ /* 0x000fc80008011608 */
[----:B------:R-:W-:Y:S02]  /*0e90*/  UIADD3 UR6, UPT, UPT, UR6, UR8, URZ ;  /* 0x0000000806067290 */ /* 0x000fe4000fffe0ff */
[----:B------:R-:W-:Y:S02]  /*0ea0*/  UIADD3 UR8, UPT, UPT, -UR12, URZ, URZ ;  /* 0x000000ff0c087290 */ /* 0x000fe4000fffe1ff */
[----:B------:R-:W-:-:S04]  /*0eb0*/  USHF.R.U32.HI UR6, URZ, UR73, UR6 ;  /* 0x00000049ff067299 */ /* 0x000fc80008011606 */
[----:B------:R-:W-:Y:S02]  /*0ec0*/  UIADD3 UR6, UPT, UPT, -UR6, URZ, URZ ;  /* 0x000000ff06067290 */ /* 0x000fe4000fffe1ff */
[----:B-1----:R-:W-:Y:S02]  /*0ed0*/  UIMAD UR9, UR9, UR8, UR10 ;  /* 0x00000008090972a4 */ /* 0x002fe4000f8e020a */
[----:B------:R-:W-:Y:S01]  /*0ee0*/  UIMAD UR12, UR16, UR6, UR12 ;  /* 0x00000006100c72a4 */ /* 0x000fe2000f8e020c */
[----:B------:R-:W-:Y:S11]  /*0ef0*/  BRA.U !UP0, `(.L_x_12) ;  /* 0xfffffff9087c7547 */ /* 0x000ff6000b83ffff */
.L_x_8:
[----:B------:R-:W-:Y:S01]  /*0f00*/  UISETP.NE.AND UP0, UPT, UR4, 0x3, UPT ;  /* 0x000000030400788c */ /* 0x000fe2000bf05270 */
[----:B------:R-:W5:Y:S01]  /*0f10*/  S2UR UR45, SR_CgaCtaId ;  /* 0x00000000002d79c3 */ /* 0x000f620000008800 */
[----:B------:R-:W-:Y:S01]  /*0f20*/  UIADD3 UR5, UPT, UPT, UR4, 0x2, URZ ;  /* 0x0000000204057890 */ /* 0x000fe2000fffe0ff */
[----:B------:R-:W-:-:S03]  /*0f30*/  UMOV UR6, 0x400 ;  /* 0x0000040000067882 */ /* 0x000fc60000000000 */
[----:B------:R-:W-:-:S04]  /*0f40*/  USEL UR5, UR5, 0x1, UP0 ;  /* 0x0000000105057887 */ /* 0x000fc80008000000 */
[----:B------:R-:W-:Y:S02]  /*0f50*/  UISETP.NE.AND UP0, UPT, UR5, 0x4, UPT ;  /* 0x000000040500788c */ /* 0x000fe4000bf05270 */
[----:B------:R-:W-:Y:S02]  /*0f60*/  UIADD3 UR5, UPT, UPT, UR5, 0x1, URZ ;  /* 0x0000000105057890 */ /* 0x000fe4000fffe0ff */
[----:B------:R-:W-:Y:S02]  /*0f70*/  UISETP.EQ.XOR UP1, UPT, UR4, 0x3, !UP0 ;  /* 0x000000030400788c */ /* 0x000fe4000c722a70 */
[----:B------:R-:W-:-:S04]  /*0f80*/  USEL UR4, UR5, 0x1, UP0 ;  /* 0x0000000105047887 */ /* 0x000fc80008000000 */
[----:B------:R-:W-:Y:S02]  /*0f90*/  UISETP.EQ.XOR UP1, UPT, UR4, 0x4, UP1 ;  /* 0x000000040400788c */ /* 0x000fe40008f22a70 */
[----:B------:R-:W-:Y:S02]  /*0fa0*/  UISETP.NE.AND UP0, UPT, UR4, 0x4, UPT ;  /* 0x000000040400788c */ /* 0x000fe4000bf05270 */
[----:B------:R-:W-:Y:S02]  /*0fb0*/  USEL UR5, URZ, 0x1, !UP1 ;  /* 0x00000001ff057887 */ /* 0x000fe4000c800000 */
[----:B-----5:R-:W-:Y:S02]  /*0fc0*/  ULEA UR6, UR45, UR6, 0x18 ;  /* 0x000000062d067291 */ /* 0x020fe4000f8ec0ff */
[----:B------:R-:W-:Y:S02]  /*0fd0*/  ULOP3.LUT UR5, UR7, UR5, URZ, 0x3c, !UPT ;  /* 0x0000000507057292 */ /* 0x000fe4000f8e3cff */
[----:B------:R-:W-:-:S02]  /*0fe0*/  USEL UR4, UR4, URZ, UP0 ;  /* 0x000000ff04047287 */ /* 0x000fc40008000000 */
[----:B------:R-:W-:Y:S02]  /*0ff0*/  USHF.L.U32 UR5, UR5, 0x1f, URZ ;  /* 0x0000001f05057899 */ /* 0x000fe400080006ff */
[----:B------:R-:W-:-:S04]  /*1000*/  ULEA UR4, UR4, UR6, 0x3 ;  /* 0x0000000604047291 */ /* 0x000fc8000f8e18ff */
[----:B------:R-:W-:-:S05]  /*1010*/  MOV R0, UR5 ;  /* 0x0000000500007c02 */ /* 0x000fca0008000f00 */
[----:B------:R-:W5:Y:S02]  /*1020*/  SYNCS.PHASECHK.TRANS64.TRYWAIT P0, [UR4+0x20], R0 ;  /* 0x00002000ff0075a7 */ /* 0x000f640008001104 */
[----:B-----5:R-:W-:Y:S05]  /*1030*/  @!P0 BRA `(.L_x_13) ;  /* 0x0000003000ec8947 */ /* 0x020fea0003800000 */
.L_x_40:
[----:B------:R-:W-:-:S13]  /*1040*/  ELECT P0, URZ, PT ;  /* 0x0000000000ff782f */ /* 0x000fda0003800000 */
[----:B-----5:R-:W-:-:S04]  /*1050*/  @P0 MOV R0, 0x9000 ;  /* 0x0000900000000802 */ /* 0x020fc80000000f00 */
[----:B------:R5:W-:Y:S03]  /*1060*/  @P0 SYNCS.ARRIVE.TRANS64 RZ, [UR4], R0 ;  /* 0x00000000ffff09a7 */ /* 0x000be60008000004 */
.L_x_7:
[----:B------:R-:W-:-:S09]  /*1070*/  UISETP.NE.AND UP0, UPT, UR70, 0x4, UPT ;  /* 0x000000044600788c */ /* 0x000fd2000bf05270 */
[----:B------:R-:W-:Y:S05]  /*1080*/  BRA.U UP0, `(.L_x_14) ;  /* 0x0000000900dc7547 */ /* 0x000fea000b800000 */
[----:B------:R-:W5:Y:S08]  /*1090*/  S2UR UR69, SR_CTAID.Z ;  /* 0x00000000004579c3 */ /* 0x000f700000002700 */
[----:B------:R-:W-:Y:S01]  /*10a0*/  BAR.SYNC.DEFER_BLOCKING 0x2, 0xa0 ;  /* 0x0082800000007b1d */ /* 0x000fe20000010000 */
[----:B------:R-:W-:Y:S01]  /*10b0*/  HFMA2 R4, -RZ, RZ, 0, 5.9604644775390625e-08 ;  /* 0x00000001ff047431 */ /* 0x000fe200000001ff */
[----:B------:R-:W-:-:S04]  /*10c0*/  MOV R5, 0x1 ;  /* 0x0000000100057802 */ /* 0x000fc80000000f00 */
[----:B------:R-:W-:Y:S02]  /*10d0*/  UMOV UR4, 0x400 ;  /* 0x0000040000047882 */ /* 0x000fe40000000000 */
[----:B------:R-:W-:Y:S02]  /*10e0*/  ULEA UR45, UR45, UR4, 0x18 ;  /* 0x000000042d2d7291 */ /* 0x000fe4000f8ec0ff */
[----:B-----5:R-:W-:-:S09]  /*10f0*/  UISETP.GT.U32.AND UP0, UPT, UR69, 0x1ff, UPT ;  /* 0x000001ff4500788c */ /* 0x020fd2000bf04070 */
[----:B------:R-:W-:Y:S05]  /*1100*/  BRA.U UP0, `(.L_x_15) ;  /* 0x0000000900887547 */ /* 0x000fea000b800000 */
[----:B------:R-:W5:Y:S01]  /*1110*/  LDS R0, [UR45+0x68] ;  /* 0x0000682dff007984 */ /* 0x000f620008000800 */
[----:B------:R-:W-:Y:S01]  /*1120*/  UIADD3 UR5, UPT, UPT, UR45, 0x36400, URZ ;  /* 0x000364002d057890 */ /* 0x000fe2000fffe0ff */
[----:B------:R-:W-:Y:S01]  /*1130*/  MOV R5, 0x1 ;  /* 0x0000000100057802 */ /* 0x000fe20000000f00 */
[----:B------:R-:W4:Y:S02]  /*1140*/  LDCU UR11, c[0x0][0x374] ;  /* 0x00006e80ff0b77ac */ /* 0x000f240008000800 */
[----:B------:R-:W-:Y:S01]  /*1150*/  USHF.R.U32.HI UR9, URZ, 0x4, UR5 ;  /* 0x00000004ff097899 */ /* 0x000fe20008011605 */
[----:B------:R-:W4:Y:S01]  /*1160*/  LDCU UR10, c[0x0][0x370] ;  /* 0x00006e00ff0a77ac */ /* 0x000f220008000800 */
[----:B------:R-:W-:Y:S01]  /*1170*/  UIADD3 UR4, UPT, UPT, UR45, 0x34400, URZ ;  /* 0x000344002d047890 */ /* 0x000fe2000fffe0ff */
[----:B------:R-:W3:Y:S01]  /*1180*/  LDCU UR71, c[0x0][0x378] ;  /* 0x00006f00ff4777ac */ /* 0x000ee20008000800 */
[----:B------:R-:W-:Y:S02]  /*1190*/  UIADD3 UR7, UPT, UPT, UR45, 0x14400, URZ ;  /* 0x000144002d077890 */ /* 0x000fe4000fffe0ff */
[----:B------:R-:W-:-:S02]  /*11a0*/  UIADD3 UR6, UPT, UPT, UR45, 0x24400, URZ ;  /* 0x000244002d067890 */ /* 0x000fc4000fffe0ff */
[----:B------:R-:W-:Y:S02]  /*11b0*/  USHF.R.U32.HI UR8, URZ, 0x4, UR4 ;  /* 0x00000004ff087899 */ /* 0x000fe40008011604 */
[----:B------:R-:W-:Y:S02]  /*11c0*/  USHF.R.U32.HI UR7, URZ, 0x4, UR7 ;  /* 0x00000004ff077899 */ /* 0x000fe40008011607 */
[----:B------:R-:W-:Y:S02]  /*11d0*/  USHF.R.U32.HI UR6, URZ, 0x4, UR6 ;  /* 0x00000004ff067899 */ /* 0x000fe40008011606 */
[----:B------:R-:W-:Y:S02]  /*11e0*/  ULOP3.LUT UR9, UR9, 0x3fc0, URZ, 0xc0, !UPT ;  /* 0x00003fc009097892 */ /* 0x000fe4000f8ec0ff */
[----:B------:R-:W-:Y:S02]  /*11f0*/  ULOP3.LUT UR8, UR8, 0x3fc0, URZ, 0xc0, !UPT ;  /* 0x00003fc008087892 */ /* 0x000fe4000f8ec0ff */
[----:B------:R-:W-:-:S02]  /*1200*/  ULOP3.LUT UR7, UR7, 0x3fc0, URZ, 0xc0, !UPT ;  /* 0x00003fc007077892 */ /* 0x000fc4000f8ec0ff */
[----:B------:R-:W-:Y:S02]  /*1210*/  ULOP3.LUT UR6, UR6, 0x3fc0, URZ, 0xc0, !UPT ;  /* 0x00003fc006067892 */ /* 0x000fe4000f8ec0ff */
[----:B------:R-:W-:Y:S02]  /*1220*/  ULOP3.LUT UR64, UR9, 0x10000, URZ, 0xfc, !UPT ;  /* 0x0001000009407892 */ /* 0x000fe4000f8efcff */
[----:B------:R-:W-:Y:S01]  /*1230*/  ULOP3.LUT UR65, UR8, 0x10000, URZ, 0xfc, !UPT ;  /* 0x0001000008417892 */ /* 0x000fe2000f8efcff */
[----:B-----5:R-:W-:Y:S01]  /*1240*/  R2UR UR5, R0 ;  /* 0x00000000000572ca */ /* 0x020fe200000e0000 */
[----:B----4-:R-:W-:Y:S02]  /*1250*/  UIMAD UR10, UR11, UR10, URZ ;  /* 0x0000000a0b0a72a4 */ /* 0x010fe4000f8e02ff */
[----:B------:R-:W-:Y:S02]  /*1260*/  ULOP3.LUT UR36, UR7, 0x10000, URZ, 0xfc, !UPT ;  /* 0x0001000007247892 */ /* 0x000fe4000f8efcff */
[----:B------:R-:W-:Y:S01]  /*1270*/  ULOP3.LUT UR37, UR6, 0x10000, URZ, 0xfc, !UPT ;  /* 0x0001000006257892 */ /* 0x000fe2000f8efcff */
[----:B------:R-:W-:Y:S01]  /*1280*/  UMOV UR13, 0x8a02480 ;  /* 0x08a02480000d7882 */ /* 0x000fe20000000000 */
[----:B------:R-:W-:-:S02]  /*1290*/  USEL UR12, URZ, 0x4000, UP6 ;  /* 0x00004000ff0c7887 */ /* 0x000fc4000b000000 */
[----:B------:R-:W-:Y:S02]  /*12a0*/  USEL UR4, UR13, 0x8a00480, !UP5 ;  /* 0x08a004800d047887 */ /* 0x000fe4000e800000 */
[----:B---3--:R-:W-:Y:S02]  /*12b0*/  UIMAD UR71, UR10, UR71, URZ ;  /* 0x000000470a4772a4 */ /* 0x008fe4000f8e02ff */
[----:B------:R-:W-:Y:S02]  /*12c0*/  UIADD3 UR62, UPT, UPT, UR5, 0x100, URZ ;  /* 0x00000100053e7890 */ /* 0x000fe4000fffe0ff */
[----:B------:R-:W-:Y:S02]  /*12d0*/  UIADD3 UR60, UPT, UPT, UR5, 0x104, URZ ;  /* 0x00000104053c7890 */ /* 0x000fe4000fffe0ff */
[----:B------:R-:W-:Y:S02]  /*12e0*/  UIADD3 UR58, UPT, UPT, UR5, 0x108, URZ ;  /* 0x00000108053a7890 */ /* 0x000fe4000fffe0ff */
[----:B------:R-:W-:-:S02]  /*12f0*/  UIADD3 UR56, UPT, UPT, UR5, 0x10c, URZ ;  /* 0x0000010c05387890 */ /* 0x000fc4000fffe0ff */
[----:B------:R-:W-:Y:S02]  /*1300*/  UIADD3 UR63, UPT, UPT, UR5, 0x110, URZ ;  /* 0x00000110053f7890 */ /* 0x000fe4000fffe0ff */
[----:B------:R-:W-:Y:S02]  /*1310*/  UIADD3 UR61, UPT, UPT, UR5, 0x114, URZ ;  /* 0x00000114053d7890 */ /* 0x000fe4000fffe0ff */
[----:B------:R-:W-:Y:S02]  /*1320*/  USHF.R.U32.HI UR9, URZ, 0x1, UR62 ;  /* 0x00000001ff097899 */ /* 0x000fe4000801163e */
[----:B------:R-:W-:Y:S02]  /*1330*/  USHF.R.U32.HI UR8, URZ, 0x1, UR60 ;  /* 0x00000001ff087899 */ /* 0x000fe4000801163c */
[----:B------:R-:W-:Y:S02]  /*1340*/  UIADD3 UR59, UPT, UPT, UR5, 0x118, URZ ;  /* 0x00000118053b7890 */ /* 0x000fe4000fffe0ff */
[----:B------:R-:W-:-:S02]  /*1350*/  UIADD3 UR57, UPT, UPT, UR5, 0x11c, URZ ;  /* 0x0000011c05397890 */ /* 0x000fc4000fffe0ff */
[----:B------:R-:W-:Y:S02]  /*1360*/  USHF.R.U32.HI UR7, URZ, 0x1, UR58 ;  /* 0x00000001ff077899 */ /* 0x000fe4000801163a */
[----:B------:R-:W-:Y:S02]  /*1370*/  USHF.R.U32.HI UR6, URZ, 0x1, UR56 ;  /* 0x00000001ff067899 */ /* 0x000fe40008011638 */
[----:B------:R-:W-:Y:S02]  /*1380*/  USHF.R.U32.HI UR54, URZ, 0x1a, UR63 ;  /* 0x0000001aff367899 */ /* 0x000fe4000801163f */
[----:B------:R-:W-:Y:S02]  /*1390*/  USHF.R.U32.HI UR52, URZ, 0x1a, UR61 ;  /* 0x0000001aff347899 */ /* 0x000fe4000801163d */
[----:B------:R-:W-:Y:S02]  /*13a0*/  ULOP3.LUT UR9, UR9, 0x60000000, URZ, 0xc0, !UPT ;  /* 0x6000000009097892 */ /* 0x000fe4000f8ec0ff */
[----:B------:R-:W-:-:S02]  /*13b0*/  ULOP3.LUT UR8, UR8, 0x60000000, URZ, 0xc0, !UPT ;  /* 0x6000000008087892 */ /* 0x000fc4000f8ec0ff */
[----:B------:R-:W-:Y:S02]  /*13c0*/  USHF.R.U32.HI UR10, URZ, 0x1a, UR59 ;  /* 0x0000001aff0a7899 */ /* 0x000fe4000801163b */
[----:B------:R-:W-:Y:S02]  /*13d0*/  USHF.R.U32.HI UR11, URZ, 0x1a, UR57 ;  /* 0x0000001aff0b7899 */ /* 0x000fe40008011639 */
[----:B------:R-:W-:Y:S02]  /*13e0*/  ULOP3.LUT UR7, UR7, 0x60000000, URZ, 0xc0, !UPT ;  /* 0x6000000007077892 */ /* 0x000fe4000f8ec0ff */
[----:B------:R-:W-:Y:S02]  /*13f0*/  ULOP3.LUT UR6, UR6, 0x60000000, URZ, 0xc0, !UPT ;  /* 0x6000000006067892 */ /* 0x000fe4000f8ec0ff */
[----:B------:R-:W-:Y:S02]  /*1400*/  ULOP3.LUT UR54, UR9, 0x30, UR54, 0xf8, !UPT ;  /* 0x0000003009367892 */ /* 0x000fe4000f8ef836 */
[----:B------:R-:W-:-:S02]  /*1410*/  ULOP3.LUT UR52, UR8, 0x30, UR52, 0xf8, !UPT ;  /* 0x0000003008347892 */ /* 0x000fc4000f8ef834 */
[----:B------:R-:W-:Y:S02]  /*1420*/  UIADD3 UR4, UPT, UPT, UR12, UR4, URZ ;  /* 0x000000040c047290 */ /* 0x000fe4000fffe0ff */
[----:B------:R-:W-:Y:S02]  /*1430*/  ULOP3.LUT UR66, UR72, 0x3, URZ, 0xfc, !UPT ;  /* 0x0000000348427892 */ /* 0x000fe4000f8efcff */
[----:B------:R-:W-:Y:S02]  /*1440*/  ULEA.HI UR71, UR71, UR71, URZ, 0x1 ;  /* 0x0000004747477291 */ /* 0x000fe4000f8f08ff */
[----:B------:R-:W-:Y:S02]  /*1450*/  ULOP3.LUT UR7, UR7, 0x30, UR10, 0xf8, !UPT ;  /* 0x0000003007077892 */ /* 0x000fe4000f8ef80a */
[----:B------:R-:W-:Y:S02]  /*1460*/  ULOP3.LUT UR6, UR6, 0x30, UR11, 0xf8, !UPT ;  /* 0x0000003006067892 */ /* 0x000fe4000f8ef80b */
[----:B------:R-:W-:-:S02]  /*1470*/  ULOP3.LUT UR55, UR54, UR4, URZ, 0xfc, !UPT ;  /* 0x0000000436377292 */ /* 0x000fc4000f8efcff */
[----:B------:R-:W-:Y:S02]  /*1480*/  ULOP3.LUT UR53, UR52, UR4, URZ, 0xfc, !UPT ;  /* 0x0000000434357292 */ /* 0x000fe4000f8efcff */
[----:B------:R-:W-:Y:S02]  /*1490*/  ULOP3.LUT UR72, UR72, 0xffff, URZ, 0xc0, !UPT ;  /* 0x0000ffff48487892 */ /* 0x000fe4000f8ec0ff */
[----:B------:R-:W-:Y:S02]  /*14a0*/  ULOP3.LUT UR66, UR66, 0xffff, URZ, 0xc0, !UPT ;  /* 0x0000ffff42427892 */ /* 0x000fe4000f8ec0ff */
[----:B------:R-:W-:Y:S02]  /*14b0*/  USHF.R.S32.HI UR71, URZ, 0x1, UR71 ;  /* 0x00000001ff477899 */ /* 0x000fe40008011447 */
[----:B------:R-:W-:Y:S02]  /*14c0*/  ULOP3.LUT UR51, UR7, UR4, URZ, 0xfc, !UPT ;  /* 0x0000000407337292 */ /* 0x000fe4000f8efcff */
[----:B------:R-:W-:Y:S01]  /*14d0*/  ULOP3.LUT UR49, UR6, UR4, URZ, 0xfc, !UPT ;  /* 0x0000000406317292 */ /* 0x000fe2000f8efcff */
[----:B------:R-:W-:Y:S01]  /*14e0*/  UMOV UR67, URZ ;  /* 0x000000ff00437c82 */ /* 0x000fe20008000000 */
[----:B------:R-:W-:Y:S01]  /*14f0*/  UMOV UR33, URZ ;  /* 0x000000ff00217c82 */ /* 0x000fe20008000000 */
[----:B------:R-:W-:Y:S01]  /*1500*/  UMOV UR32, URZ ;  /* 0x000000ff00207c82 */ /* 0x000fe20008000000 */
[----:B------:R-:W-:Y:S01]  /*1510*/  UMOV UR54, URZ ;  /* 0x000000ff00367c82 */ /* 0x000fe20008000000 */
[----:B------:R-:W-:Y:S01]  /*1520*/  UMOV UR52, URZ ;  /* 0x000000ff00347c82 */ /* 0x000fe20008000000 */
[----:B------:R-:W-:Y:S01]  /*1530*/  UMOV UR50, URZ ;  /* 0x000000ff00327c82 */ /* 0x000fe20008000000 */
[----:B------:R-:W-:-:S05]  /*1540*/  UMOV UR48, URZ ;  /* 0x000000ff00307c82 */ /* 0x000fca0008000000 */
.L_x_20:
[----:B------:R-:W-:Y:S01]  /*1550*/  USHF.L.U32 UR4, UR33, 0x1f, URZ ;  /* 0x0000001f21047899 */ /* 0x000fe200080006ff */
[----:B------:R-:W-:Y:S01]  /*1560*/  SHF.L.U32 R2, R5, 0x1f, RZ ;  /* 0x0000001f05027819 */ /* 0x000fe200000006ff */
[----:B---3--:R-:W-:Y:S02]  /*1570*/  ULEA UR6, UR32, UR45, 0x3 ;  /* 0x0000002d20067291 */ /* 0x008fe4000f8e18ff */
[----:B------:R-:W-:Y:S02]  /*1580*/  ULEA UR68, UR67, UR45, 0x3 ;  /* 0x0000002d43447291 */ /* 0x000fe4000f8e18ff */
[----:B------:R-:W-:Y:S01]  /*1590*/  MOV R0, UR4 ;  /* 0x0000000400007c02 */ /* 0x000fe20008000f00 */
[----:B------:R-:W-:Y:S02]  /*15a0*/  ULEA UR35, UR67, UR5, 0x7 ;  /* 0x0000000543237291 */ /* 0x000fe4000f8e38ff */
[----:B------:R-:W-:Y:S02]  /*15b0*/  UIADD3 UR69, UPT, UPT, UR71, UR69, URZ ;  /* 0x0000004547457290 */ /* 0x000fe4000fffe0ff */
[----:B-----5:R3:W4:Y:S01]  /*15c0*/  SYNCS.PHASECHK.TRANS64.TRYWAIT P1, [UR6], R0 ;  /* 0x00000000ff0075a7 */ /* 0x0207220008021106 */
[----:B------:R-:W-:Y:S01]  /*15d0*/  UPLOP3.LUT UP2, UPT, UPT, UPT, UPT, 0x40, 0x4 ;  /* 0x000000000004789c */ /* 0x000fe20003f4e870 */
[----:B------:R-:W5:Y:S02]  /*15e0*/  SYNCS.PHASECHK.TRANS64.TRYWAIT P0, [UR68+0x50], R2 ;  /* 0x00005002ff0075a7 */ /* 0x000f640008001144 */
[----:B---345:R-:W-:Y:S08]  /*15f0*/  @!P0 BRA `(.L_x_16) ;  /* 0x0000002c009c8947 */ /* 0x038ff00003800000 */
.L_x_42:
[----:B------:R-:W-:-:S05]  /*1600*/  UMOV UR4, URZ ;  /* 0x000000ff00047c82 */ /* 0x000fca0008000000 */
.L_x_19:
[----:B----4-:R-:W-:Y:S02]  /*1610*/  UIADD3 UR13, UPT, UPT, UR32, 0x1, URZ ;  /* 0x00000001200d7890 */ /* 0x010fe4000fffe0ff */
[----:B------:R-:W-:Y:S02]  /*1620*/  USHF.L.U32 UR7, UR32, 0xa, URZ ;  /* 0x0000000a20077899 */ /* 0x000fe400080006ff */
[----:B------:R-:W-:Y:S02]  /*1630*/  UISETP.NE.AND UP1, UPT, UR13, 0x4, UPT ;  /* 0x000000040d00788c */ /* 0x000fe4000bf25270 */
[----:B------:R-:W-:Y:S02]  /*1640*/  UIADD3 UR11, UPT, UPT, UR7, 0x6, URZ ;  /* 0x00000006070b7890 */ /* 0x000fe4000fffe0ff */
[----:B------:R-:W-:Y:S02]  /*1650*/  UISETP.GT.U32.AND UP0, UPT, UR4, 0xe, UPT ;  /* 0x0000000e0400788c */ /* 0x000fe4000bf04070 */
[----:B------:R-:W-:Y:S02]  /*1660*/  ULEA UR8, UR32, UR65, 0x7 ;  /* 0x0000004120087291 */ /* 0x000fe4000f8e38ff */
[----:B------:R-:W-:Y:S02]  /*1670*/  ULEA UR6, UR32, UR64, 0x7 ;  /* 0x0000004020067291 */ /* 0x000fe4000f8e38ff */
[----:B------:R-:W-:Y:S01]  /*1680*/  ULEA UR34, UR32, UR45, 0x3 ;  /* 0x0000002d20227291 */ /* 0x000fe2000f8e18ff */
[----:B------:R-:W-:Y:S01]  /*1690*/  PLOP3.LUT P0, PT, PT, PT, UP0, 0x80, 0x8 ;  /* 0x000000000008781c */ /* 0x000fe20003f0f008 */
[----:B------:R-:W-:Y:S02]  /*16a0*/  UIADD3 UR18, UPT, UPT, UR7, UR37, URZ ;  /* 0x0000002507127290 */ /* 0x000fe4000fffe0ff */
[----:B------:R-:W-:Y:S02]  /*16b0*/  UIADD3 UR16, UPT, UPT, UR7, UR36, URZ ;  /* 0x0000002407107290 */ /* 0x000fe4000fffe0ff */
[----:B------:R-:W-:Y:S02]  /*16c0*/  UIADD3 UR14, UPT, UPT, UR37, 0x2, UR7 ;  /* 0x00000002250e7890 */ /* 0x000fe4000fffe007 */
[----:B------:R-:W-:Y:S02]  /*16d0*/  UIADD3 UR12, UPT, UPT, UR36, 0x2, UR7 ;  /* 0x00000002240c7890 */ /* 0x000fe4000fffe007 */
[----:B------:R-:W-:Y:S02]  /*16e0*/  UIADD3 UR10, UPT, UPT, UR37, 0x4, UR7 ;  /* 0x00000004250a7890 */ /* 0x000fe4000fffe007 */
[----:B------:R-:W-:Y:S02]  /*16f0*/  UIADD3 UR42, UPT, UPT, UR36, 0x4, UR7 ;  /* 0x00000004242a7890 */ /* 0x000fe4000fffe007 */
[----:B------:R-:W-:Y:S02]  /*1700*/  UIADD3 UR40, UPT, UPT, UR11, UR37, URZ ;  /* 0x000000250b287290 */ /* 0x000fe4000fffe0ff */
[----:B------:R-:W-:Y:S02]  /*1710*/  UIADD3 UR44, UPT, UPT, UR11, UR36, URZ ;  /* 0x000000240b2c7290 */ /* 0x000fe4000fffe0ff */
[----:B------:R-:W-:Y:S02]  /*1720*/  USEL UR32, UR13, URZ, UP1 ;  /* 0x000000ff0d207287 */ /* 0x000fe40008800000 */
[----:B------:R-:W-:Y:S02]  /*1730*/  UIADD3 UR30, UPT, UPT, UR8, 0x20, URZ ;  /* 0x00000020081e7890 */ /* 0x000fe4000fffe0ff */
[----:B------:R-:W-:Y:S02]  /*1740*/  UIADD3 UR28, UPT, UPT, UR8, 0x40, URZ ;  /* 0x00000040081c7890 */ /* 0x000fe4000fffe0ff */
[----:B------:R-:W-:Y:S02]  /*1750*/  UIADD3 UR26, UPT, UPT, UR8, 0x60, URZ ;  /* 0x00000060081a7890 */ /* 0x000fe4000fffe0ff */
[----:B------:R-:W-:Y:S02]  /*1760*/  UIADD3 UR24, UPT, UPT, UR6, 0x20, URZ ;  /* 0x0000002006187890 */ /* 0x000fe4000fffe0ff */
[----:B------:R-:W-:Y:S02]  /*1770*/  UIADD3 UR22, UPT, UPT, UR6, 0x40, URZ ;  /* 0x0000004006167890 */ /* 0x000fe4000fffe0ff */
[----:B------:R-:W-:Y:S02]  /*1780*/  UIADD3 UR20, UPT, UPT, UR6, 0x60, URZ ;  /* 0x0000006006147890 */ /* 0x000fe4000fffe0ff */
[----:B------:R-:W-:Y:S02]  /*1790*/  UIADD3 UR46, UPT, UPT, UR34, 0x20, URZ ;  /* 0x00000020222e7890 */ /* 0x000fe4000fffe0ff */
[----:B------:R-:W-:Y:S01]  /*17a0*/  USEL UR39, URZ, 0x1, UP1 ;  /* 0x00000001ff277887 */ /* 0x000fe20008800000 */
[----:B------:R-:W-:Y:S01]  /*17b0*/  UMOV UR9, 0x4008 ;  /* 0x0000400800097882 */ /* 0x000fe20000000000 */
        /* <DEDUP_REMOVED lines=12> */
[----:B-----5:R-:W-:Y:S05]  /*1880*/  @P1 BRA `(.L_x_17) ;  /* 0x0000000000101947 */ /* 0x020fea0003800000 */
[----:B------:R-:W-:Y:S06]  /*1890*/  USHF.L.U32 UR38, UR33, 0x1f, URZ ;  /* 0x0000001f21267899 */ /* 0x000fec00080006ff */
[----:B---3--:R-:W-:Y:S04]  /*18a0*/  MOV R0, UR38 ;  /* 0x0000002600007c02 */ /* 0x008fe80008000f00 */
[----:B------:R-:W3:Y:S02]  /*18b0*/  SYNCS.PHASECHK.TRANS64.TRYWAIT P1, [UR34], R0 ;  /* 0x00000000ff0075a7 */ /* 0x000ee40008021122 */
[----:B---3--:R-:W-:Y:S05]  /*18c0*/  @!P1 BRA `(.L_x_18) ;  /* 0x0000002c00049947 */ /* 0x008fea0003800000 */
.L_x_17:
[----:B------:R-:W-:Y:S01]  /*18d0*/  ULOP3.LUT UR33, UR33, UR39, URZ, 0x3c, !UPT ;  /* 0x0000002721217292 */ /* 0x000fe2000f8e3cff */
[----:B------:R4:W-:Y:S01]  /*18e0*/  UTCCP.T.S.4x32dp128bit tmem[UR5+0x100], gdesc[UR8] ;  /* 0x00010008050079e7 */ /* 0x0009e20009100000 */
[----:B------:R-:W-:Y:S01]  /*18f0*/  PLOP3.LUT P1, PT, PT, PT, PT, 0x80, 0x8 ;  /* 0x000000000008781c */ /* 0x000fe20003f2f070 */
[----:B------:R4:W-:Y:S01]  /*1900*/  UTCCP.T.S.4x32dp128bit tmem[UR5+0x104], gdesc[UR30] ;  /* 0x0001041e050079e7 */ /* 0x0009e20009100000 */
[----:B------:R4:W-:Y:S01]  /*1910*/  UTCCP.T.S.4x32dp128bit tmem[UR5+0x108], gdesc[UR28] ;  /* 0x0001081c050079e7 */ /* 0x0009e20009100000 */
[----:B------:R-:W-:Y:S01]  /*1920*/  UMOV UR38, UR44 ;  /* 0x0000002c00267c82 */ /* 0x000fe20008000000 */
[----:B------:R-:W-:Y:S01]  /*1930*/  @!UP0 USHF.L.U32 UR34, UR33, 0x1f, URZ ;  /* 0x0000001f21228899 */ /* 0x000fe200080006ff */
[----:B------:R4:W-:Y:S01]  /*1940*/  UTCCP.T.S.4x32dp128bit tmem[UR5+0x10c], gdesc[UR26] ;  /* 0x00010c1a050079e7 */ /* 0x0009e20009100000 */
[----:B------:R-:W-:Y:S01]  /*1950*/  @!UP0 ULEA UR44, UR32, UR45, 0x3 ;  /* 0x0000002d202c8291 */ /* 0x000fe2000f8e18ff */
[----:B------:R4:W-:Y:S01]  /*1960*/  UTCCP.T.S.4x32dp128bit tmem[UR5+0x110], gdesc[UR6] ;  /* 0x00011006050079e7 */ /* 0x0009e20009100000 */
[----:B------:R4:W-:Y:S01]  /*1970*/  UTCCP.T.S.4x32dp128bit tmem[UR5+0x114], gdesc[UR24] ;  /* 0x00011418050079e7 */ /* 0x0009e20009100000 */
[----:B------:R4:W-:Y:S01]  /*1980*/  UTCCP.T.S.4x32dp128bit tmem[UR5+0x118], gdesc[UR22] ;  /* 0x00011816050079e7 */ /* 0x0009e20009100000 */
[----:B------:R4:W-:Y:S01]  /*1990*/  UTCCP.T.S.4x32dp128bit tmem[UR5+0x11c], gdesc[UR20] ;  /* 0x00011c14050079e7 */ /* 0x0009e20009100000 */
[----:B------:R4:W-:Y:S01]  /*19a0*/  UTCOMMA.4X gdesc[UR16], gdesc[UR18], tmem[UR35], tmem[UR54], idesc[UR55], tmem[UR62], UP2 ;  /* 0x803e3612100075ea */ /* 0x0009e20009000023 */
[----:B------:R-:W-:Y:S01]  /*19b0*/  UMOV UR43, 0x40004040 ;  /* 0x40004040002b7882 */ /* 0x000fe20000000000 */
[----:B---3--:R-:W-:Y:S01]  /*19c0*/  MOV R0, UR34 ;  /* 0x0000002200007c02 */ /* 0x008fe20008000f00 */
[----:B------:R4:W-:Y:S01]  /*19d0*/  UTCOMMA.4X gdesc[UR12], gdesc[UR14], tmem[UR35], tmem[UR52], idesc[UR53], tmem[UR60], UPT ;  /* 0x803c340e0c0075ea */ /* 0x0009e2000b800023 */
[----:B------:R-:W-:Y:S01]  /*19e0*/  UMOV UR41, 0x40004040 ;  /* 0x4000404000297882 */ /* 0x000fe20000000000 */
[----:B------:R-:W-:Y:S01]  /*19f0*/  UMOV UR39, 0x40004040 ;  /* 0x4000404000277882 */ /* 0x000fe20000000000 */
[----:B------:R4:W-:Y:S01]  /*1a00*/  UTCOMMA.4X gdesc[UR42], gdesc[UR10], tmem[UR35], tmem[UR50], idesc[UR51], tmem[UR58], UPT ;  /* 0x803a320a2a0075ea */ /* 0x0009e2000b800023 */
[----:B------:R4:W-:Y:S01]  /*1a10*/  UTCOMMA.4X gdesc[UR38], gdesc[UR40], tmem[UR35], tmem[UR48], idesc[UR49], tmem[UR56], UPT ;  /* 0x80383028260075ea */ /* 0x0009e2000b800023 */
[----:B------:R4:W-:Y:S01]  /*1a20*/  UTCBAR.MULTICAST [UR46], URZ, UR66 ;  /* 0x000000ff2e0073e9 */ /* 0x0009e20008000842 */
[----:B------:R4:W5:Y:S01]  /*1a30*/  @!P0 SYNCS.PHASECHK.TRANS64.TRYWAIT P1, [UR44], R0 ;  /* 0x00000000ff0085a7 */ /* 0x000962000802112c */
[----:B------:R-:W-:Y:S02]  /*1a40*/  UIADD3 UR4, UPT, UPT, UR4, 0x1, URZ ;  /* 0x0000000104047890 */ /* 0x000fe4000fffe0ff */
[----:B------:R-:W-:Y:S02]  /*1a50*/  UPLOP3.LUT UP2, UPT, UPT, UPT, UPT, 0x80, 0x8 ;  /* 0x000000000008789c */ /* 0x000fe40003f4f070 */
[----:B------:R-:W-:Y:S09]  /*1a60*/  UISETP.NE.AND UP0, UPT, UR4, 0x10, UPT ;  /* 0x000000100400788c */ /* 0x000ff2000bf05270 */
[----:B------:R-:W-:Y:S05]  /*1a70*/  BRA.U UP0, `(.L_x_19) ;  /* 0xfffffff900e47547 */ /* 0x000fea000b83ffff */
[----:B----4-:R-:W-:Y:S02]  /*1a80*/  UIADD3 UR6, UPT, UPT, UR68, 0x40, URZ ;  /* 0x0000004044067890 */ /* 0x010fe4000fffe0ff */
[----:B------:R-:W-:-:S04]  /*1a90*/  UIADD3 UR4, UPT, UPT, UR67, 0x1, URZ ;  /* 0x0000000143047890 */ /* 0x000fc8000fffe0ff */
[----:B------:R-:W-:-:S03]  /*1aa0*/  UISETP.NE.AND UP0, UPT, UR4, 0x2, UPT ;  /* 0x000000020400788c */ /* 0x000fc6000bf05270 */
[----:B------:R3:W-:Y:S01]  /*1ab0*/  UTCBAR.MULTICAST [UR6], URZ, UR72 ;  /* 0x000000ff060073e9 */ /* 0x0007e20008000848 */
[----:B------:R-:W-:Y:S02]  /*1ac0*/  USEL UR67, UR4, URZ, UP0 ;  /* 0x000000ff04437287 */ /* 0x000fe40008000000 */
[----:B------:R-:W-:Y:S02]  /*1ad0*/  USEL UR4, URZ, 0x1, UP0 ;  /* 0x00000001ff047887 */ /* 0x000fe40008000000 */
[----:B------:R-:W-:-:S04]  /*1ae0*/  UISETP.GE.AND UP0, UPT, UR69, 0x200, UPT ;  /* 0x000002004500788c */ /* 0x000fc8000bf06270 */
[----:B------:R-:W-:-:S05]  /*1af0*/  LOP3.LUT R5, R5, UR4, RZ, 0x3c, !PT ;  /* 0x0000000405057c12 */ /* 0x000fca000f8e3cff */
[----:B------:R-:W-:Y:S05]  /*1b00*/  BRA.U !UP0, `(.L_x_20) ;  /* 0xfffffff908907547 */ /* 0x000fea000b83ffff */
[----:B------:R-:W-:-:S06]  /*1b10*/  UIADD3 UR4, UPT, UPT, UR67, 0x1, URZ ;  /* 0x0000000143047890 */ /* 0x000fcc000fffe0ff */
[----:B------:R-:W-:Y:S02]  /*1b20*/  MOV R4, UR4 ;  /* 0x0000000400047c02 */ /* 0x000fe40008000f00 */
.L_x_15:
[----:B------:R-:W-:-:S09]  /*1b30*/  UISETP.NE.AND UP0, UPT, UR47, URZ, UPT ;  /* 0x000000ff2f00728c */ /* 0x000fd2000bf05270 */
[----:B------:R-:W-:Y:S05]  /*1b40*/  BRA.U UP0, `(.L_x_14) ;  /* 0x00000001002c7547 */ /* 0x000fea000b800000 */
[----:B------:R-:W5:Y:S01]  /*1b50*/  S2R R0, SR_CgaCtaId ;  /* 0x0000000000007919 */ /* 0x000f620000008800 */
[----:B------:R-:W-:Y:S02]  /*1b60*/  ISETP.NE.AND P0, PT, R4, 0x2, PT ;  /* 0x000000020400780c */ /* 0x000fe40003f05270 */
[----:B------:R-:W-:Y:S02]  /*1b70*/  MOV R3, 0x400 ;  /* 0x0000040000037802 */ /* 0x000fe40000000f00 */
[----:B------:R-:W-:-:S04]  /*1b80*/  SEL R2, RZ, 0x1, P0 ;  /* 0x00000001ff027807 */ /* 0x000fc80000000000 */
[----:B------:R-:W-:-:S05]  /*1b90*/  LOP3.LUT R2, R5, R2, RZ, 0x3c, !PT ;  /* 0x0000000205027212 */ /* 0x000fca00078e3cff */
[----:B------:R-:W-:Y:S01]  /*1ba0*/  IMAD.U32 R2, R2, -0x80000000, RZ ;  /* 0x8000000002027824 */ /* 0x000fe200078e00ff */
[----:B-----5:R-:W-:Y:S02]  /*1bb0*/  LEA R0, R0, R3, 0x18 ;  /* 0x0000000300007211 */ /* 0x020fe400078ec0ff */
[----:B------:R-:W-:-:S05]  /*1bc0*/  SEL R3, R4, RZ, P0 ;  /* 0x000000ff04037207 */ /* 0x000fca0000000000 */
[----:B------:R-:W-:-:S04]  /*1bd0*/  IMAD R0, R3, 0x8, R0 ;  /* 0x0000000803007824 */ /* 0x000fc800078e0200 */
[----:B------:R-:W5:Y:S02]  /*1be0*/  SYNCS.PHASECHK.TRANS64.TRYWAIT P0, [R0+URZ+0x50], R2 ;  /* 0x00005002000075a7 */ /* 0x000f6400080011ff */
[----:B-----5:R-:W-:Y:S05]  /*1bf0*/  @!P0 BRA `(.L_x_21) ;  /* 0x0000002800588947 */ /* 0x020fea0003800000 */
.L_x_14:
[----:B------:R-:W-:-:S06]  /*1c00*/  UISETP.GT.AND UP0, UPT, UR70, 0x3, UPT ;  /* 0x000000034600788c */ /* 0x000fcc000bf04270 */
[----:B------:R-:W-:-:S13]  /*1c10*/  PLOP3.LUT P0, PT, PT, PT, UP0, 0x80, 0x8 ;  /* 0x000000000008781c */ /* 0x000fda0003f0f008 */
[----:B-12345:R-:W-:Y:S05]  /*1c20*/  @P0 EXIT ;  /* 0x000000000000094d */ /* 0x03efea0003800000 */
[----:B------:R-:W-:-:S09]  /*1c30*/  UISETP.NE.AND UP0, UPT, UR70, URZ, UPT ;  /* 0x000000ff4600728c */ /* 0x000fd2000bf05270 */
[----:B------:R-:W-:Y:S05]  /*1c40*/  BRA.U UP0, `(.L_x_22) ;  /* 0x0000000100b87547 */ /* 0x000fea000b800000 */
[----:B------:R-:W1:Y:S01]  /*1c50*/  S2UR UR6, SR_CgaCtaId ;  /* 0x00000000000679c3 */ /* 0x000e620000008800 */
[----:B------:R-:W-:Y:S01]  /*1c60*/  NOP ;  /* 0x0000000000007918 */ /* 0x000fe20000000000 */
[----:B------:R-:W-:Y:S01]  /*1c70*/  UMOV UR4, 0x40 ;  /* 0x0000004000047882 */ /* 0x000fe20000000000 */
[----:B------:R-:W-:Y:S01]  /*1c80*/  UMOV UR5, 0x400 ;  /* 0x0000040000057882 */ /* 0x000fe20000000000 */
[----:B-1----:R-:W-:Y:S02]  /*1c90*/  ULEA UR4, UR6, UR4, 0x18 ;  /* 0x0000000406047291 */ /* 0x002fe4000f8ec0ff */
[----:B------:R-:W-:-:S07]  /*1ca0*/  ULEA UR5, UR6, UR5, 0x18 ;  /* 0x0000000506057291 */ /* 0x000fce000f8ec0ff */
[----:B------:R-:W1:Y:S02]  /*1cb0*/  LDS.U8 R0, [UR4] ;  /* 0x00000004ff007984 */ /* 0x000e640008000000 */
[----:B-1----:R-:W-:-:S13]  /*1cc0*/  ISETP.NE.AND P0, PT, R0, RZ, PT ;  /* 0x000000ff0000720c */ /* 0x002fda0003f05270 */
[----:B------:R-:W-:Y:S05]  /*1cd0*/  @P0 BRA `(.L_x_23) ;  /* 0x00000000007c0947 */ /* 0x000fea0003800000 */
[----:B------:R-:W-:-:S13]  /*1ce0*/  ELECT P0, URZ, PT ;  /* 0x0000000000ff782f */ /* 0x000fda0003800000 */
[----:B------:R-:W-:Y:S05]  /*1cf0*/  @!P0 BRA `(.L_x_24) ;  /* 0x0000000000848947 */ /* 0x000fea0003800000 */
[----:B------:R-:W-:Y:S01]  /*1d00*/  UMOV UR4, 0x10 ;  /* 0x0000001000047882 */ /* 0x000fe20000000000 */
[----:B------:R-:W-:-:S04]  /*1d10*/  IMAD.MOV.U32 R2, RZ, RZ, 0xffff ;  /* 0x0000ffffff027424 */ /* 0x000fc800078e00ff */
[----:B------:R-:W-:Y:S04]  /*1d20*/  DEPBAR.LE SB1, 0x36 ;  /* 0x00009d800000791a */ /* 0x000fe80000000000 */
[----:B------:R-:W1:Y:S02]  /*1d30*/  UTCATOMSWS.FIND_AND_SET.ALIGN UP0, UR4, UR4 ;  /* 0x00000004000475e3 */ /* 0x000e640008000800 */
[----:B-1----:R-:W-:Y:S01]  /*1d40*/  PLOP3.LUT P0, PT, PT, PT, UP0, 0x80, 0x8 ;  /* 0x000000000008781c */ /* 0x002fe20003f0f008 */
[----:B------:R-:W-:-:S03]  /*1d50*/  IMAD.U32 R5, RZ, RZ, UR4 ;  /* 0x00000004ff057e24 */ /* 0x000fc6000f8e00ff */
[----:B------:R-:W-:-:S04]  /*1d60*/  SEL R0, RZ, 0xffffffff, !P0 ;  /* 0xffffffffff007807 */ /* 0x000fc80004000000 */
[----:B------:R-:W-:Y:S01]  /*1d70*/  ISETP.NE.AND P0, PT, R0, RZ, PT ;  /* 0x000000ff0000720c */ /* 0x000fe20003f05270 */
[----:B------:R-:W-:-:S12]  /*1d80*/  IMAD.MOV.U32 R0, RZ, RZ, 0x1 ;  /* 0x00000001ff007424 */ /* 0x000fd800078e00ff */
[----:B------:R-:W-:Y:S05]  /*1d90*/  @P0 BRA `(.L_x_25) ;  /* 0x0000000000240947 */ /* 0x000fea0003800000 */
.L_x_26:
[----:B------:R-:W-:Y:S05]  /*1da0*/  NANOSLEEP 0x64 ;  /* 0x000000640000795d */ /* 0x000fea0003800000 */
[----:B------:R-:W-:-:S05]  /*1db0*/  UMOV UR4, 0x10 ;  /* 0x0000001000047882 */ /* 0x000fca0000000000 */
[----:B------:R-:W-:Y:S04]  /*1dc0*/  DEPBAR.LE SB1, 0x36 ;  /* 0x00009d800000791a */ /* 0x000fe80000000000 */
[----:B------:R-:W1:Y:S02]  /*1dd0*/  UTCATOMSWS.FIND_AND_SET.ALIGN UP0, UR4, UR4 ;  /* 0x00000004000475e3 */ /* 0x000e640008000800 */
[----:B-1----:R-:W-:Y:S01]  /*1de0*/  PLOP3.LUT P0, PT, PT, PT, UP0, 0x80, 0x8 ;  /* 0x000000000008781c */ /* 0x002fe20003f0f008 */
[----:B------:R-:W-:-:S03]  /*1df0*/  IMAD.U32 R5, RZ, RZ, UR4 ;  /* 0x00000004ff057e24 */ /* 0x000fc6000f8e00ff */
[----:B------:R-:W-:-:S04]  /*1e00*/  SEL R3, RZ, 0xffffffff, !P0 ;  /* 0xffffffffff037807 */ /* 0x000fc80004000000 */
[----:B------:R-:W-:-:S13]  /*1e10*/  ISETP.NE.AND P0, PT, R3, RZ, PT ;  /* 0x000000ff0300720c */ /* 0x000fda0003f05270 */
[----:B------:R-:W-:Y:S05]  /*1e20*/  @!P0 BRA `(.L_x_26) ;  /* 0xfffffffc00dc8947 */ /* 0x000fea000383ffff */
.L_x_25:
[C---:B------:R-:W-:Y:S01]  /*1e30*/  VIADD R3, R5.reuse, 0x10 ;  /* 0x0000001005037836 */ /* 0x040fe20000000000 */
[----:B------:R-:W-:Y:S01]  /*1e40*/  UMOV UR4, 0x50 ;  /* 0x0000005000047882 */ /* 0x000fe20000000000 */
[----:B------:R-:W-:Y:S01]  /*1e50*/  SHF.L.U32 R2, R2, R5, RZ ;  /* 0x0000000502027219 */ /* 0x000fe200000006ff */
[----:B------:R-:W-:Y:S01]  /*1e60*/  ULEA UR4, UR6, UR4, 0x18 ;  /* 0x0000000406047291 */ /* 0x000fe2000f8ec0ff */
[----:B------:R-:W-:Y:S01]  /*1e70*/  IMAD.SHL.U32 R5, R5, 0x20, RZ ;  /* 0x0000002005057824 */ /* 0x000fe200078e00ff */
[----:B------:R-:W-:-:S04]  /*1e80*/  SHF.L.U32 R3, R0, R3, RZ ;  /* 0x0000000300037219 */ /* 0x000fc800000006ff */
[----:B------:R-:W-:-:S05]  /*1e90*/  LOP3.LUT R2, R3, R2, RZ, 0xfc, !PT ;  /* 0x0000000203027212 */ /* 0x000fca00078efcff */
[----:B------:R1:W-:Y:S04]  /*1ea0*/  ATOMS.OR RZ, [UR4], R2 ;  /* 0x00000002ffff798c */ /* 0x0003e8000b000004 */
[----:B------:R1:W-:Y:S01]  /*1eb0*/  STS [UR5+0x68], R5 ;  /* 0x00006805ff007988 */ /* 0x0003e20008000805 */
[----:B------:R-:W-:Y:S05]  /*1ec0*/  BRA `(.L_x_24) ;  /* 0x0000000000107947 */ /* 0x000fea0003800000 */
.L_x_23:
[----:B------:R-:W-:Y:S02]  /*1ed0*/  MOV R0, 0xffffffff ;  /* 0xffffffff00007802 */ /* 0x000fe40000000f00 */
[----:B------:R-:W-:-:S03]  /*1ee0*/  MOV R2, 0x1f10 ;  /* 0x00001f1000027802 */ /* 0x000fc60000000f00 */
[----:B------:R1:W-:Y:S04]  /*1ef0*/  STS [UR5+0x68], R0 ;  /* 0x00006800ff007988 */ /* 0x0003e80008000805 */
[----:B-1----:R-:W-:Y:S05]  /*1f00*/  CALL.REL.NOINC `($__internal_1_$__cuda_sm10x_tcgen05_guardrail_trap_phase_invalid_during_alloc) ;  /* 0x0000002400d47944 */ /* 0x002fea0003c00000 */
.L_x_24:
[----:B------:R-:W-:Y:S05]  /*1f10*/  WARPSYNC.ALL ;  /* 0x0000000000007948 */ /* 0x000fea0003800000 */
[----:B------:R-:W-:Y:S01]  /*1f20*/  NOP ;  /* 0x0000000000007918 */ /* 0x000fe20000000000 */
.L_x_22:
[----:B------:R-:W2:Y:S08]  /*1f30*/  S2UR UR13, SR_CgaCtaId ;  /* 0x00000000000d79c3 */ /* 0x000eb00000008800 */
[----:B------:R-:W-:Y:S06]  /*1f40*/  BAR.SYNC.DEFER_BLOCKING 0x2, 0xa0 ;  /* 0x0082800000007b1d */ /* 0x000fec0000010000 */
[----:B------:R-:W-:-:S02]  /*1f50*/  UMOV UR4, 0x400 ;  /* 0x0000040000047882 */ /* 0x000fc40000000000 */
[----:B------:R-:W3:Y:S01]  /*1f60*/  S2UR UR22, SR_CTAID.Z ;  /* 0x00000000001679c3 */ /* 0x000ee20000002700 */
[----:B--2---:R-:W-:Y:S02]  /*1f70*/  ULEA UR4, UR13, UR4, 0x18 ;  /* 0x000000040d047291 */ /* 0x004fe4000f8ec0ff */
[----:B---3--:R-:W-:-:S07]  /*1f80*/  UISETP.GT.U32.AND UP0, UPT, UR22, 0x1ff, UPT ;  /* 0x000001ff1600788c */ /* 0x008fce000bf04070 */
[----:B------:R-:W2:Y:S02]  /*1f90*/  LDS R0, [UR4+0x68] ;  /* 0x00006804ff007984 */ /* 0x000ea40008000800 */
[----:B--2---:R-:W-:Y:S01]  /*1fa0*/  R2UR UR27, R0 ;  /* 0x00000000001b72ca */ /* 0x004fe200000e0000 */
[----:B------:R-:W-:-:S14]  /*1fb0*/  BRA.U UP0, `(.L_x_27) ;  /* 0x00000021001c7547 */ /* 0x000fdc000b800000 */
[----:B------:R-:W2:Y:S01]  /*1fc0*/  LDCU.64 UR6, c[0x0][0x6c0] ;  /* 0x0000d800ff0677ac */ /* 0x000ea20008000a00 */
[----:B------:R-:W3:Y:S01]  /*1fd0*/  S2UR UR26, SR_CTAID.X ;  /* 0x00000000001a79c3 */ /* 0x000ee20000002500 */
[----:B------:R-:W-:Y:S01]  /*1fe0*/  HFMA2 R70, -RZ, RZ, 0, 0 ;  /* 0x00000000ff467431 */ /* 0x000fe200000001ff */
[----:B------:R-:W4:Y:S01]  /*1ff0*/  LDCU.U8 UR8, c[0x0][0x6c8] ;  /* 0x0000d900ff0877ac */ /* 0x000f220008000000 */
[----:B------:R-:W5:Y:S05]  /*2000*/  LDCU.64 UR12, c[0x0][0x6d8] ;  /* 0x0000db00ff0c77ac */ /* 0x000f6a0008000a00 */
[----:B------:R-:W1:Y:S01]  /*2010*/  S2UR UR11, SR_CgaCtaId ;  /* 0x00000000000b79c3 */ /* 0x000e620000008800 */
[----:B------:R-:W-:Y:S01]  /*2020*/  UMOV UR24, 0x400 ;  /* 0x0000040000187882 */ /* 0x000fe20000000000 */
[----:B------:R-:W1:Y:S01]  /*2030*/  LDCU.64 UR28, c[0x0][0x348] ;  /* 0x00006900ff1c77ac */ /* 0x000e620008000a00 */
[----:B------:R-:W-:Y:S01]  /*2040*/  UMOV UR20, URZ ;  /* 0x000000ff00147c82 */ /* 0x000fe20008000000 */
[----:B--2---:R-:W-:Y:S01]  /*2050*/  UIMAD.WIDE.U32 UR4, UR22, UR7, URZ ;  /* 0x00000007160472a5 */ /* 0x004fe2000f8e00ff */
[----:B------:R-:W2:Y:S03]  /*2060*/  LDCU UR7, c[0x0][0x6d0] ;  /* 0x0000da00ff0777ac */ /* 0x000ea60008000800 */
[----:B------:R-:W-:-:S02]  /*2070*/  UIADD3 UR4, UPT, UPT, UR22, -UR5, URZ ;  /* 0x8000000516047290 */ /* 0x000fc4000fffe0ff */
[----:B---3--:R-:W-:Y:S02]  /*2080*/  USHF.L.U32 UR26, UR26, 0x7, URZ ;  /* 0x000000071a1a7899 */ /* 0x008fe400080006ff */
[----:B----4-:R-:W-:Y:S01]  /*2090*/  USHF.R.U32.HI UR4, URZ, UR8, UR4 ;  /* 0x00000008ff047299 */ /* 0x010fe20008011604 */
[----:B------:R-:W3:Y:S03]  /*20a0*/  LDCU UR8, c[0x0][0x374] ;  /* 0x00006e80ff0877ac */ /* 0x000ee60008000800 */
[----:B------:R-:W-:Y:S02]  /*20b0*/  UIADD3 UR4, UPT, UPT, UR5, UR4, URZ ;  /* 0x0000000405047290 */ /* 0x000fe4000fffe0ff */
[----:B-1----:R-:W-:Y:S02]  /*20c0*/  ULEA UR24, UR11, UR24, 0x18 ;  /* 0x000000180b187291 */ /* 0x002fe4000f8ec0ff */
[----:B------:R-:W-:-:S02]  /*20d0*/  USHF.R.U32.HI UR4, URZ, UR77, UR4 ;  /* 0x0000004dff047299 */ /* 0x000fc40008011604 */
[----:B------:R-:W-:Y:S02]  /*20e0*/  ULOP3.LUT UR26, UR26, 0x80, URZ, 0xc0, !UPT ;  /* 0x000000801a1a7892 */ /* 0x000fe4000f8ec0ff */
[----:B------:R-:W-:Y:S01]  /*20f0*/  UIADD3 UR4, UPT, UPT, -UR4, URZ, URZ ;  /* 0x000000ff04047290 */ /* 0x000fe2000fffe1ff */
[----:B------:R-:W-:-:S03]  /*2100*/  UMOV UR21, URZ ;  /* 0x000000ff00157c82 */ /* 0x000fc60008000000 */
[----:B------:R-:W-:-:S04]  /*2110*/  UIMAD UR9, UR6, UR4, UR22 ;  /* 0x00000004060972a4 */ /* 0x000fc8000f8e0216 */
[----:B--2---:R-:W-:Y:S01]  /*2120*/  UIMAD.WIDE.U32 UR4, UR9, UR7, URZ ;  /* 0x00000007090472a5 */ /* 0x004fe2000f8e00ff */
[----:B------:R-:W3:Y:S03]  /*2130*/  LDCU UR7, c[0x0][0x370] ;  /* 0x00006e00ff0777ac */ /* 0x000ee60008000800 */
[----:B------:R-:W-:Y:S01]  /*2140*/  UIADD3 UR4, UPT, UPT, UR9, -UR5, URZ ;  /* 0x8000000509047290 */ /* 0x000fe2000fffe0ff */
[----:B------:R-:W1:Y:S03]  /*2150*/  LDCU UR6, c[0x0][0x378] ;  /* 0x00006f00ff0677ac */ /* 0x000e660008000800 */
[----:B------:R-:W-:-:S04]  /*2160*/  USHF.R.U32.HI UR4, URZ, UR76, UR4 ;  /* 0x0000004cff047299 */ /* 0x000fc80008011604 */
[----:B------:R-:W-:-:S04]  /*2170*/  UIADD3 UR4, UPT, UPT, UR5, UR4, URZ ;  /* 0x0000000405047290 */ /* 0x000fc8000fffe0ff */
[----:B------:R-:W-:-:S04]  /*2180*/  USHF.R.U32.HI UR10, URZ, UR75, UR4 ;  /* 0x0000004bff0a7299 */ /* 0x000fc80008011604 */
[----:B-----5:R-:W-:-:S04]  /*2190*/  UIMAD.WIDE.U32 UR4, UR10, UR13, URZ ;  /* 0x0000000d0a0472a5 */ /* 0x020fc8000f8e00ff */
[----:B------:R-:W-:-:S04]  /*21a0*/  UIADD3 UR4, UPT, UPT, UR10, -UR5, URZ ;  /* 0x800000050a047290 */ /* 0x000fc8000fffe0ff */
[----:B------:R-:W-:-:S04]  /*21b0*/  USHF.R.U32.HI UR4, URZ, UR74, UR4 ;  /* 0x0000004aff047299 */ /* 0x000fc80008011604 */
[----:B------:R-:W-:Y:S01]  /*21c0*/  UIADD3 UR4, UPT, UPT, UR5, UR4, URZ ;  /* 0x0000000405047290 */ /* 0x000fe2000fffe0ff */
[----:B------:R-:W2:Y:S03]  /*21d0*/  LDCU UR5, c[0x0][0x6cc] ;  /* 0x0000d980ff0577ac */ /* 0x000ea60008000800 */
[----:B------:R-:W-:-:S04]  /*21e0*/  USHF.R.U32.HI UR4, URZ, UR73, UR4 ;  /* 0x00000049ff047299 */ /* 0x000fc80008011604 */
[----:B------:R-:W-:-:S04]  /*21f0*/  UIADD3 UR4, UPT, UPT, -UR4, URZ, URZ ;  /* 0x000000ff04047290 */ /* 0x000fc8000fffe1ff */
[----:B------:R-:W-:Y:S02]  /*2200*/  UIMAD UR12, UR12, UR4, UR10 ;  /* 0x000000040c0c72a4 */ /* 0x000fe4000f8e020a */
[----:B---3--:R-:W-:Y:S02]  /*2210*/  UIMAD UR4, UR8, UR7, URZ ;  /* 0x00000007080472a4 */ /* 0x008fe4000f8e02ff */
[----:B------:R-:W-:Y:S02]  /*2220*/  UIADD3 UR10, UPT, UPT, -UR10, URZ, URZ ;  /* 0x000000ff0a0a7290 */ /* 0x000fe4000fffe1ff */
[----:B-1----:R-:W-:Y:S02]  /*2230*/  UIMAD UR4, UR4, UR6, URZ ;  /* 0x00000006040472a4 */ /* 0x002fe4000f8e02ff */
[----:B--2---:R-:W-:Y:S02]  /*2240*/  UIMAD UR10, UR5, UR10, UR9 ;  /* 0x0000000a050a72a4 */ /* 0x004fe4000f8e0209 */
[----:B------:R-:W-:-:S04]  /*2250*/  ULEA.HI UR4, UR4, UR4, URZ, 0x1 ;  /* 0x0000000404047291 */ /* 0x000fc8000f8f08ff */
[----:B------:R-:W-:-:S12]  /*2260*/  USHF.R.S32.HI UR25, URZ, 0x1, UR4 ;  /* 0x00000001ff197899 */ /* 0x000fd80008011404 */
.L_x_32:
[----:B------:R-:W-:Y:S01]  /*2270*/  ULEA UR4, UR21, UR24, 0x3 ;  /* 0x0000001815047291 */ /* 0x000fe2000f8e18ff */
[----:B------:R-:W-:Y:S01]  /*2280*/  IMAD.U32 R2, R70, -0x80000000, RZ ;  /* 0x8000000046027824 */ /* 0x000fe200078e00ff */
[----:B-1----:R-:W1:Y:S01]  /*2290*/  S2R R3, SR_TID.X ;  /* 0x0000000000037919 */ /* 0x002e620000002100 */
[----:B------:R-:W2:Y:S01]  /*22a0*/  S2UR UR18, SR_CgaCtaId ;  /* 0x00000000001279c3 */ /* 0x000ea20000008800 */
[----:B------:R-:W-:Y:S02]  /*22b0*/  UIADD3 UR14, UP0, UPT, UR28, 0x240, URZ ;  /* 0x000002401c0e7890 */ /* 0x000fe4000ff1e0ff */
[----:B------:R-:W-:Y:S01]  /*22c0*/  UIADD3 UR16, UP1, UPT, UR28, 0x2c0, URZ ;  /* 0x000002c01c107890 */ /* 0x000fe2000ff3e0ff */
[----:B------:R-:W-:Y:S01]  /*22d0*/  UMOV UR5, 0x400 ;  /* 0x0000040000057882 */ /* 0x000fe20000000000 */
[----:B------:R-:W-:Y:S01]  /*22e0*/  UIADD3.X UR15, UPT, UPT, URZ, UR29, URZ, UP0, !UPT ;  /* 0x0000001dff0f7290 */ /* 0x000fe200087fe4ff */
[----:B------:R-:W3:Y:S01]  /*22f0*/  SYNCS.PHASECHK.TRANS64.TRYWAIT P0, [UR4+0x40], R2 ;  /* 0x00004002ff0075a7 */ /* 0x000ee20008001104 */
[----:B------:R-:W-:Y:S01]  /*2300*/  UPLOP3.LUT UP2, UPT, UPT, UPT, UPT, 0x80, 0x8 ;  /* 0x000000000008789c */ /* 0x000fe20003f4f070 */
[----:B------:R-:W4:Y:S01]  /*2310*/  LDCU UR6, c[0x0][0x6e4] ;  /* 0x0000dc80ff0677ac */ /* 0x000f220008000800 */
[----:B------:R-:W-:-:S02]  /*2320*/  ULEA UR10, UR10, UR26, 0x8 ;  /* 0x0000001a0a0a7291 */ /* 0x000fc4000f8e40ff */
[----:B------:R-:W-:Y:S01]  /*2330*/  UIADD3.X UR17, UPT, UPT, URZ, UR29, URZ, UP1, !UPT ;  /* 0x0000001dff117290 */ /* 0x000fe20008ffe4ff */
[----:B------:R-:W5:Y:S01]  /*2340*/  S2UR UR13, SR_CgaCtaId ;  /* 0x00000000000d79c3 */ /* 0x000f620000008800 */
[----:B--2---:R-:W-:Y:S01]  /*2350*/  ULEA UR18, UR18, UR5, 0x18 ;  /* 0x0000000512127291 */ /* 0x004fe2000f8ec0ff */
[----:B-1----:R-:W-:Y:S01]  /*2360*/  SHF.R.U32.HI R0, RZ, 0x5, R3 ;  /* 0x00000005ff007819 */ /* 0x002fe20000011603 */
[----:B------:R-:W-:-:S03]  /*2370*/  IMAD.SHL.U32 R3, R3, 0x80, RZ ;  /* 0x0000008003037824 */ /* 0x000fc600078e00ff */
[----:B------:R-:W-:Y:S02]  /*2380*/  R2UR UR70, R0 ;  /* 0x00000000004672ca */ /* 0x000fe400000e0000 */
[----:B------:R-:W-:-:S11]  /*2390*/  LOP3.LUT R3, R3, 0xf80, RZ, 0xc0, !PT ;  /* 0x00000f8003037812 */ /* 0x000fd600078ec0ff */
[----:B------:R-:W-:Y:S01]  /*23a0*/  MOV R0, UR70 ;  /* 0x0000004600007c02 */ /* 0x000fe20008000f00 */
[----:B------:R-:W-:Y:S02]  /*23b0*/  ULEA UR19, UR70, UR27, 0x15 ;  /* 0x0000001b46137291 */ /* 0x000fe4000f8ea8ff */
[----:B------:R-:W-:Y:S02]  /*23c0*/  UISETP.NE.AND UP0, UPT, UR70, URZ, UPT ;  /* 0x000000ff4600728c */ /* 0x000fe4000bf05270 */
[----:B------:R-:W-:-:S05]  /*23d0*/  IMAD R0, R0, 0x1000, R3 ;  /* 0x0000100000007824 */ /* 0x000fca00078e0203 */
[----:B------:R-:W-:Y:S01]  /*23e0*/  IADD3 R69, PT, PT, R0, UR24, RZ ;  /* 0x0000001800457c10 */ /* 0x000fe2000fffe0ff */
[----:B---345:R-:W-:Y:S06]  /*23f0*/  @!P0 BRA `(.L_x_28) ;  /* 0x0000002000708947 */ /* 0x038fec0003800000 */
.L_x_46:
[C---:B------:R-:W-:Y:S01]  /*2400*/  VIADD R7, R69.reuse, 0x4430 ;  /* 0x0000443045077836 */ /* 0x040fe20000000000 */
[----:B------:R-:W-:Y:S01]  /*2410*/  ULEA UR19, UR21, UR19, 0x7 ;  /* 0x0000001315137291 */ /* 0x000fe2000f8e38ff */
[C---:B------:R-:W-:Y:S01]  /*2420*/  VIADD R4, R69.reuse, 0x4420 ;  /* 0x0000442045047836 */ /* 0x040fe20000000000 */
[----:B------:R-:W-:Y:S01]  /*2430*/  UMOV UR7, URZ ;  /* 0x000000ff00077c82 */ /* 0x000fe20008000000 */
[C---:B------:R-:W-:Y:S01]  /*2440*/  VIADD R5, R69.reuse, 0x4410 ;  /* 0x0000441045057836 */ /* 0x040fe20000000000 */
[----:B------:R-:W-:Y:S01]  /*2450*/  SHF.R.U32.HI R68, RZ, 0x3, R7 ;  /* 0x00000003ff447819 */ /* 0x000fe20000011607 */
[----:B------:R-:W-:Y:S01]  /*2460*/  VIADD R69, R69, 0x4400 ;  /* 0x0000440045457836 */ /* 0x000fe20000000000 */
[----:B-1----:R-:W-:Y:S01]  /*2470*/  SHF.R.U32.HI R3, RZ, 0x3, R4 ;  /* 0x00000003ff037819 */ /* 0x002fe20000011604 */
[----:B------:R-:W-:Y:S01]  /*2480*/  UMOV UR23, 0x400 ;  /* 0x0000040000177882 */ /* 0x000fe20000000000 */
[----:B------:R-:W-:Y:S02]  /*2490*/  SHF.R.U32.HI R2, RZ, 0x3, R5 ;  /* 0x00000003ff027819 */ /* 0x000fe40000011605 */
[----:B------:R-:W-:-:S02]  /*24a0*/  SHF.R.U32.HI R0, RZ, 0x3, R69 ;  /* 0x00000003ff007819 */ /* 0x000fc40000011645 */
[----:B------:R-:W-:Y:S02]  /*24b0*/  LOP3.LUT R68, R7, 0x70, R68, 0x78, !PT ;  /* 0x0000007007447812 */ /* 0x000fe400078e7844 */
[----:B------:R-:W-:Y:S02]  /*24c0*/  LOP3.LUT R3, R4, 0x70, R3, 0x78, !PT ;  /* 0x0000007004037812 */ /* 0x000fe400078e7803 */
[----:B------:R-:W-:Y:S02]  /*24d0*/  LOP3.LUT R2, R5, 0x70, R2, 0x78, !PT ;  /* 0x0000007005027812 */ /* 0x000fe400078e7802 */
[----:B------:R-:W-:-:S07]  /*24e0*/  LOP3.LUT R0, R69, 0x70, R0, 0x78, !PT ;  /* 0x0000007045007812 */ /* 0x000fce00078e7800 */
.L_x_31:
[----:B------:R-:W-:Y:S02]  /*24f0*/  USHF.L.U32 UR8, UR7, 0x5, URZ ;  /* 0x0000000507087899 */ /* 0x000fe400080006ff */
[----:B------:R-:W-:Y:S02]  /*2500*/  ULEA UR11, UR13, UR23, 0x18 ;  /* 0x000000170d0b7291 */ /* 0x000fe4000f8ec0ff */
[----:B------:R-:W-:-:S09]  /*2510*/  UIADD3 UR4, UPT, UPT, UR8, UR19, URZ ;  /* 0x0000001308047290 */ /* 0x000fd2000fffe0ff */
[----:B-1----:R-:W1:Y:S01]  /*2520*/  LDTM.x32 R36, tmem[UR4] ;  /* 0x00000004002479ee */ /* 0x002e6200082c0000 */
[----:B------:R-:W2:Y:S01]  /*2530*/  LDTM.x32 R4, tmem[UR4+0x20] ;  /* 0x00002004000479ee */ /* 0x000ea200082c0000 */
[----:B------:R-:W-:-:S04]  /*2540*/  USHF.R.U32.HI UR4, URZ, 0x1, UR7 ;  /* 0x00000001ff047899 */ /* 0x000fc80008011607 */
[----:B------:R-:W-:-:S04]  /*2550*/  ULEA UR5, UR20, UR4, 0x2 ;  /* 0x0000000414057291 */ /* 0x000fc8000f8e10ff */
[----:B------:R-:W-:-:S04]  /*2560*/  USHF.R.S32.HI UR4, URZ, 0x1f, UR5 ;  /* 0x0000001fff047899 */ /* 0x000fc80008011405 */
[----:B------:R-:W-:-:S04]  /*2570*/  ULEA.HI UR4, UR4, UR5, URZ, 0x2 ;  /* 0x0000000504047291 */ /* 0x000fc8000f8f10ff */
[----:B------:R-:W-:-:S04]  /*2580*/  ULOP3.LUT UR4, UR4, 0x3fffc, URZ, 0xc0, !UPT ;  /* 0x0003fffc04047892 */ /* 0x000fc8000f8ec0ff */
[----:B------:R-:W-:Y:S01]  /*2590*/  UIADD3 UR4, UPT, UPT, UR5, -UR4, URZ ;  /* 0x8000000405047290 */ /* 0x000fe2000fffe0ff */
[----:B-1----:R-:W-:Y:S01]  /*25a0*/  FMUL R71, R37, UR6 ;  /* 0x0000000625477c20 */ /* 0x002fe20008400000 */
[----:B--2---:R-:W-:Y:S01]  /*25b0*/  FMUL R75, R4, UR6 ;  /* 0x00000006044b7c20 */ /* 0x004fe20008400000 */
[----:B------:R-:W-:Y:S01]  /*25c0*/  FMUL R76, R5, UR6 ;  /* 0x00000006054c7c20 */ /* 0x000fe20008400000 */
[----:B------:R-:W-:Y:S01]  /*25d0*/  FMUL R72, R36, UR6 ;  /* 0x0000000624487c20 */ /* 0x000fe20008400000 */
[----:B------:R-:W-:Y:S01]  /*25e0*/  FMUL R73, R39, UR6 ;  /* 0x0000000627497c20 */ /* 0x000fe20008400000 */
[----:B------:R-:W-:Y:S01]  /*25f0*/  FMUL R78, R75, -1.4426950216293334961 ;  /* 0xbfb8aa3b4b4e7820 */ /* 0x000fe20000400000 */
[----:B------:R-:W-:Y:S01]  /*2600*/  FMUL R80, R76, -1.4426950216293334961 ;  /* 0xbfb8aa3b4c507820 */ /* 0x000fe20000400000 */
[----:B------:R-:W-:Y:S01]  /*2610*/  FMUL R74, R38, UR6 ;  /* 0x00000006264a7c20 */ /* 0x000fe20008400000 */
[----:B------:R-:W-:Y:S01]  /*2620*/  FMUL R41, R41, UR6 ;  /* 0x0000000629297c20 */ /* 0x000fe20008400000 */
[----:B------:R-:W-:Y:S01]  /*2630*/  FMUL R43, R43, UR6 ;  /* 0x000000062b2b7c20 */ /* 0x000fe20008400000 */
[----:B------:R-:W-:Y:S01]  /*2640*/  FMUL R42, R42, UR6 ;  /* 0x000000062a2a7c20 */ /* 0x000fe20008400000 */
[----:B------:R-:W1:Y:S01]  /*2650*/  MUFU.EX2 R78, R78 ;  /* 0x0000004e004e7308 */ /* 0x000e620000000800 */
[----:B------:R-:W-:Y:S01]  /*2660*/  FMUL R40, R40, UR6 ;  /* 0x0000000628287c20 */ /* 0x000fe20008400000 */
[----:B------:R-:W-:Y:S01]  /*2670*/  MOV R77, UR4 ;  /* 0x00000004004d7c02 */ /* 0x000fe20008000f00 */
[----:B------:R-:W-:Y:S01]  /*2680*/  FMUL R79, R6, UR6 ;  /* 0x00000006064f7c20 */ /* 0x000fe20008400000 */
[----:B------:R-:W-:Y:S01]  /*2690*/  F2FP.BF16.F32.PACK_AB R39, R43, R42 ;  /* 0x0000002a2b27723e */ /* 0x000fe200000010ff */
[----:B------:R-:W-:Y:S01]  /*26a0*/  FMUL R45, R45, UR6 ;  /* 0x000000062d2d7c20 */ /* 0x000fe20008400000 */
[----:B------:R-:W-:Y:S01]  /*26b0*/  F2FP.BF16.F32.PACK_AB R38, R41, R40 ;  /* 0x000000282926723e */ /* 0x000fe200000010ff */
[----:B------:R-:W-:Y:S01]  /*26c0*/  FMUL R44, R44, UR6 ;  /* 0x000000062c2c7c20 */ /* 0x000fe20008400000 */
[----:B------:R-:W2:Y:S01]  /*26d0*/  MUFU.EX2 R80, R80 ;  /* 0x0000005000507308 */ /* 0x000ea20000000800 */
[----:B------:R-:W-:Y:S01]  /*26e0*/  F2FP.BF16.F32.PACK_AB R37, R73, R74 ;  /* 0x0000004a4925723e */ /* 0x000fe200000010ff */
[----:B------:R-:W-:Y:S01]  /*26f0*/  FMUL R47, R47, UR6 ;  /* 0x000000062f2f7c20 */ /* 0x000fe20008400000 */
[----:B------:R-:W-:Y:S01]  /*2700*/  F2FP.BF16.F32.PACK_AB R36, R71, R72 ;  /* 0x000000484724723e */ /* 0x000fe200000010ff */
[----:B------:R-:W-:Y:S01]  /*2710*/  FMUL R49, R49, UR6 ;  /* 0x0000000631317c20 */ /* 0x000fe20008400000 */
[----:B------:R-:W-:Y:S01]  /*2720*/  LEA R4, R77, R0, 0xe ;  /* 0x000000004d047211 */ /* 0x000fe200078e70ff */
[----:B------:R-:W-:Y:S01]  /*2730*/  FMUL R48, R48, UR6 ;  /* 0x0000000630307c20 */ /* 0x000fe20008400000 */
[----:B------:R-:W-:Y:S01]  /*2740*/  FMUL R51, R51, UR6 ;  /* 0x0000000633337c20 */ /* 0x000fe20008400000 */
[----:B------:R-:W-:Y:S01]  /*2750*/  FMUL R50, R50, UR6 ;  /* 0x0000000632327c20 */ /* 0x000fe20008400000 */
[----:B------:R-:W-:Y:S01]  /*2760*/  FMUL R46, R46, UR6 ;  /* 0x000000062e2e7c20 */ /* 0x000fe20008400000 */
[----:B------:R-:W-:Y:S01]  /*2770*/  FMUL R81, R79, -1.4426950216293334961 ;  /* 0xbfb8aa3b4f517820 */ /* 0x000fe20000400000 */
[----:B------:R3:W-:Y:S01]  /*2780*/  STS.128 [R4], R36 ;  /* 0x0000002404007388 */ /* 0x0007e20000000c00 */
[----:B------:R-:W-:Y:S01]  /*2790*/  FMUL R82, R7, UR6 ;  /* 0x0000000607527c20 */ /* 0x000fe20008400000 */
[----:B-1----:R-:W-:Y:S01]  /*27a0*/  FADD R90, R78, 1 ;  /* 0x3f8000004e5a7421 */ /* 0x002fe20000000000 */
[----:B------:R-:W-:Y:S01]  /*27b0*/  FMUL R8, R8, UR6 ;  /* 0x0000000608087c20 */ /* 0x000fe20008400000 */
[----:B------:R-:W-:Y:S01]  /*27c0*/  F2FP.BF16.F32.PACK_AB R7, R51, R50 ;  /* 0x000000323307723e */ /* 0x000fe200000010ff */
[----:B------:R-:W-:Y:S01]  /*27d0*/  FMUL R53, R53, UR6 ;  /* 0x0000000635357c20 */ /* 0x000fe20008400000 */
        /* <DEDUP_REMOVED lines=9> */
[----:B------:R-:W-:Y:S01]  /*2870*/  FMUL R54, R54, UR6 ;  /* 0x0000000636367c20 */ /* 0x000fe20008400000 */
[----:B------:R-:W-:Y:S01]  /*2880*/  FMUL R16, R16, UR6 ;  /* 0x0000000610107c20 */ /* 0x000fe20008400000 */
[----:B------:R-:W1:Y:S01]  /*2890*/  MUFU.EX2 R81, R81 ;  /* 0x0000005100517308 */ /* 0x000e620000000800 */
[----:B------:R-:W-:Y:S01]  /*28a0*/  FMUL R9, R9, UR6 ;  /* 0x0000000609097c20 */ /* 0x000fe20008400000 */
[----:B------:R-:W-:Y:S01]  /*28b0*/  FMUL R84, R82, -1.4426950216293334961 ;  /* 0xbfb8aa3b52547820 */ /* 0x000fe20000400000 */
[----:B------:R-:W-:Y:S01]  /*28c0*/  LEA R88, R77, R3, 0xe ;  /* 0x000000034d587211 */ /* 0x000fe200078e70ff */
[----:B------:R-:W-:Y:S01]  /*28d0*/  FMUL R89, R16, -1.4426950216293334961 ;  /* 0xbfb8aa3b10597820 */ /* 0x000fe20000400000 */
[----:B--2---:R-:W-:Y:S01]  /*28e0*/  FADD R92, R80, 1 ;  /* 0x3f800000505c7421 */ /* 0x004fe20000000000 */
[----:B------:R-:W-:Y:S01]  /*28f0*/  FMUL R13, R13, UR6 ;  /* 0x000000060d0d7c20 */ /* 0x000fe20008400000 */
[----:B------:R-:W-:Y:S01]  /*2900*/  FMUL R11, R11, UR6 ;  /* 0x000000060b0b7c20 */ /* 0x000fe20008400000 */
[----:B------:R-:W2:Y:S01]  /*2910*/  MUFU.RCP R90, R90 ;  /* 0x0000005a005a7308 */ /* 0x000ea20000001000 */
[----:B------:R-:W-:Y:S01]  /*2920*/  FMUL R10, R10, UR6 ;  /* 0x000000060a0a7c20 */ /* 0x000fe20008400000 */
[----:B------:R-:W-:Y:S01]  /*2930*/  FMUL R87, R13, -1.4426950216293334961 ;  /* 0xbfb8aa3b0d577820 */ /* 0x000fe20000400000 */
[----:B------:R-:W-:Y:S01]  /*2940*/  FMUL R12, R12, UR6 ;  /* 0x000000060c0c7c20 */ /* 0x000fe20008400000 */
[----:B------:R-:W-:Y:S01]  /*2950*/  FMUL R17, R17, UR6 ;  /* 0x0000000611117c20 */ /* 0x000fe20008400000 */
[----:B------:R-:W-:Y:S01]  /*2960*/  FMUL R18, R18, UR6 ;  /* 0x0000000612127c20 */ /* 0x000fe20008400000 */
[----:B---3--:R-:W-:Y:S01]  /*2970*/  F2FP.BF16.F32.PACK_AB R4, R45, R44 ;  /* 0x0000002c2d04723e */ /* 0x008fe200000010ff */
[----:B------:R-:W-:Y:S01]  /*2980*/  FMUL R37, R8, -1.4426950216293334961 ;  /* 0xbfb8aa3b08257820 */ /* 0x000fe20000400000 */
[----:B------:R-:W-:Y:S01]  /*2990*/  FMUL R38, R9, -1.4426950216293334961 ;  /* 0xbfb8aa3b09267820 */ /* 0x000fe20000400000 */
[----:B------:R-:W3:Y:S01]  /*29a0*/  MUFU.EX2 R36, R84 ;  /* 0x0000005400247308 */ /* 0x000ee20000000800 */
[----:B-1----:R-:W-:Y:S01]  /*29b0*/  FADD R80, R81, 1 ;  /* 0x3f80000051507421 */ /* 0x002fe20000000000 */
[----:B------:R1:W-:Y:S01]  /*29c0*/  STS.128 [R83], R4 ;  /* 0x0000000453007388 */ /* 0x0003e20000000c00 */
[----:B------:R-:W-:Y:S01]  /*29d0*/  FMUL R39, R10, -1.4426950216293334961 ;  /* 0xbfb8aa3b0a277820 */ /* 0x000fe20000400000 */
[----:B------:R-:W-:Y:S01]  /*29e0*/  FMUL R15, R15, UR6 ;  /* 0x000000060f0f7c20 */ /* 0x000fe20008400000 */
[----:B------:R-:W-:Y:S01]  /*29f0*/  FMUL R14, R14, UR6 ;  /* 0x000000060e0e7c20 */ /* 0x000fe20008400000 */
[----:B------:R-:W-:Y:S01]  /*2a00*/  FMUL R19, R19, UR6 ;  /* 0x0000000613137c20 */ /* 0x000fe20008400000 */
[----:B------:R-:W-:Y:S01]  /*2a10*/  FMUL R20, R20, UR6 ;  /* 0x0000000614147c20 */ /* 0x000fe20008400000 */
[----:B------:R-:W4:Y:S01]  /*2a20*/  MUFU.EX2 R37, R37 ;  /* 0x0000002500257308 */ /* 0x000f220000000800 */
[----:B--2---:R-:W-:Y:S01]  /*2a30*/  FMUL R81, R75, R90 ;  /* 0x0000005a4b517220 */ /* 0x004fe20000400000 */
[----:B------:R-:W-:Y:S01]  /*2a40*/  FMUL R85, R15, -1.4426950216293334961 ;  /* 0xbfb8aa3b0f557820 */ /* 0x000fe20000400000 */
[----:B------:R-:W-:Y:S01]  /*2a50*/  FMUL R86, R14, -1.4426950216293334961 ;  /* 0xbfb8aa3b0e567820 */ /* 0x000fe20000400000 */
[----:B------:R-:W-:Y:S01]  /*2a60*/  FMUL R21, R21, UR6 ;  /* 0x0000000615157c20 */ /* 0x000fe20008400000 */
[----:B------:R-:W-:Y:S01]  /*2a70*/  FMUL R72, R72, R81 ;  /* 0x0000005148487220 */ /* 0x000fe20000400000 */
[----:B------:R-:W-:Y:S01]  /*2a80*/  ULEA.HI UR4, UR5, UR5, URZ, 0x1 ;  /* 0x0000000505047291 */ /* 0x000fe2000f8f08ff */
[----:B------:R-:W-:Y:S01]  /*2a90*/  FMUL R26, R26, UR6 ;  /* 0x000000061a1a7c20 */ /* 0x000fe20008400000 */
[----:B------:R-:W2:Y:S01]  /*2aa0*/  MUFU.EX2 R38, R38 ;  /* 0x0000002600267308 */ /* 0x000ea20000000800 */
[----:B---3--:R-:W-:Y:S01]  /*2ab0*/  FADD R91, R36, 1 ;  /* 0x3f800000245b7421 */ /* 0x008fe20000000000 */
[----:B------:R-:W-:Y:S01]  /*2ac0*/  FMUL R84, R12, -1.4426950216293334961 ;  /* 0xbfb8aa3b0c547820 */ /* 0x000fe20000400000 */
[----:B------:R-:W-:Y:S01]  /*2ad0*/  FMUL R78, R21, -1.4426950216293334961 ;  /* 0xbfb8aa3b154e7820 */ /* 0x000fe20000400000 */
[----:B------:R-:W-:Y:S01]  /*2ae0*/  FMUL R27, R27, UR6 ;  /* 0x000000061b1b7c20 */ /* 0x000fe20008400000 */
[----:B------:R-:W-:Y:S01]  /*2af0*/  ULOP3.LUT UR4, UR4, 0xfffffffe, URZ, 0xc0, !UPT ;  /* 0xfffffffe04047892 */ /* 0x000fe2000f8ec0ff */
[----:B------:R-:W-:Y:S01]  /*2b00*/  FMUL R32, R32, UR6 ;  /* 0x0000000620207c20 */ /* 0x000fe20008400000 */
[----:B------:R-:W-:Y:S01]  /*2b10*/  FMUL R34, R34, UR6 ;  /* 0x0000000622227c20 */ /* 0x000fe20008400000 */
[----:B------:R-:W3:Y:S01]  /*2b20*/  MUFU.RCP R80, R80 ;  /* 0x0000005000507308 */ /* 0x000ee20000001000 */
[----:B----4-:R-:W-:Y:S01]  /*2b30*/  FADD R81, R37, 1 ;  /* 0x3f80000025517421 */ /* 0x010fe20000000000 */
[----:B------:R-:W-:Y:S01]  /*2b40*/  UIADD3 UR4, UPT, UPT, UR5, -UR4, URZ ;  /* 0x8000000405047290 */ /* 0x000fe2000fffe0ff */
[----:B------:R-:W-:Y:S01]  /*2b50*/  FMUL R35, R35, UR6 ;  /* 0x0000000623237c20 */ /* 0x000fe20008400000 */
[----:B------:R-:W-:Y:S01]  /*2b60*/  FMUL R33, R33, UR6 ;  /* 0x0000000621217c20 */ /* 0x000fe20008400000 */
[----:B------:R-:W-:Y:S01]  /*2b70*/  FMUL R65, R65, UR6 ;  /* 0x0000000641417c20 */ /* 0x000fe20008400000 */
[----:B------:R-:W-:Y:S01]  /*2b80*/  FMUL R67, R67, UR6 ;  /* 0x0000000643437c20 */ /* 0x000fe20008400000 */
[----:B------:R-:W-:Y:S01]  /*2b90*/  FMUL R64, R64, UR6 ;  /* 0x0000000640407c20 */ /* 0x000fe20008400000 */
[----:B------:R-:W4:Y:S01]  /*2ba0*/  MUFU.RCP R81, R81 ;  /* 0x0000005100517308 */ /* 0x000f220000001000 */
[----:B-1----:R-:W-:Y:S01]  /*2bb0*/  F2FP.BF16.F32.PACK_AB R7, R59, R58 ;  /* 0x0000003a3b07723e */ /* 0x002fe200000010ff */
[----:B--2---:R-:W-:Y:S01]  /*2bc0*/  FADD R90, R38, 1 ;  /* 0x3f800000265a7421 */ /* 0x004fe20000000000 */
[----:B------:R-:W-:Y:S01]  /*2bd0*/  F2FP.BF16.F32.PACK_AB R6, R57, R56 ;  /* 0x000000383906723e */ /* 0x000fe200000010ff */
[----:B------:R-:W-:Y:S01]  /*2be0*/  FMUL R83, R11, -1.4426950216293334961 ;  /* 0xbfb8aa3b0b537820 */ /* 0x000fe20000400000 */
[----:B------:R-:W-:-:S02]  /*2bf0*/  F2FP.BF16.F32.PACK_AB R5, R55, R54 ;  /* 0x000000363705723e */ /* 0x000fc400000010ff */
[----:B------:R-:W-:Y:S01]  /*2c00*/  F2FP.BF16.F32.PACK_AB R4, R53, R52 ;  /* 0x000000343504723e */ /* 0x000fe200000010ff */
[----:B------:R-:W-:Y:S01]  /*2c10*/  MUFU.RCP R90, R90 ;  /* 0x0000005a005a7308 */ /* 0x000fe20000001000 */
[----:B---3--:R-:W-:-:S03]  /*2c20*/  FMUL R37, R79, R80 ;  /* 0x000000504f257220 */ /* 0x008fc60000400000 */
[----:B------:R1:W-:Y:S04]  /*2c30*/  STS.128 [R88], R4 ;  /* 0x0000000458007388 */ /* 0x0003e80000000c00 */
[----:B------:R-:W-:Y:S01]  /*2c40*/  MUFU.EX2 R87, R87 ;  /* 0x0000005700577308 */ /* 0x000fe20000000800 */
[----:B----4-:R-:W-:-:S07]  /*2c50*/  FMUL R81, R8, R81 ;  /* 0x0000005108517220 */ /* 0x010fce0000400000 */
[----:B------:R-:W2:Y:S08]  /*2c60*/  MUFU.EX2 R83, R83 ;  /* 0x0000005300537308 */ /* 0x000eb00000000800 */
[----:B------:R-:W3:Y:S08]  /*2c70*/  MUFU.EX2 R39, R39 ;  /* 0x0000002700277308 */ /* 0x000ef00000000800 */
[----:B------:R-:W4:Y:S01]  /*2c80*/  MUFU.EX2 R84, R84 ;  /* 0x0000005400547308 */ /* 0x000f220000000800 */
[----:B--2---:R-:W-:Y:S01]  /*2c90*/  FADD R83, R83, 1 ;  /* 0x3f80000053537421 */ /* 0x004fe20000000000 */
[----:B-1----:R-:W-:Y:S01]  /*2ca0*/  FMUL R5, R17, -1.4426950216293334961 ;  /* 0xbfb8aa3b11057820 */ /* 0x002fe20000400000 */
[----:B------:R-:W-:Y:S01]  /*2cb0*/  FMUL R6, R18, -1.4426950216293334961 ;  /* 0xbfb8aa3b12067820 */ /* 0x000fe20000400000 */
[----:B------:R-:W-:Y:S01]  /*2cc0*/  FMUL R88, R19, -1.4426950216293334961 ;  /* 0xbfb8aa3b13587820 */ /* 0x000fe20000400000 */
[----:B------:R-:W-:-:S03]  /*2cd0*/  FMUL R7, R20, -1.4426950216293334961 ;  /* 0xbfb8aa3b14077820 */ /* 0x000fc60000400000 */
[----:B------:R-:W1:Y:S01]  /*2ce0*/  MUFU.EX2 R4, R89 ;  /* 0x0000005900047308 */ /* 0x000e620000000800 */
[----:B---3--:R-:W-:-:S07]  /*2cf0*/  FADD R93, R39, 1 ;  /* 0x3f800000275d7421 */ /* 0x008fce0000000000 */
[----:B------:R-:W2:Y:S01]  /*2d00*/  MUFU.RCP R89, R92 ;  /* 0x0000005c00597308 */ /* 0x000ea20000001000 */
[----:B----4-:R-:W-:-:S07]  /*2d10*/  FADD R39, R84, 1 ;  /* 0x3f80000054277421 */ /* 0x010fce0000000000 */
[----:B------:R-:W-:Y:S01]  /*2d20*/  MUFU.EX2 R5, R5 ;  /* 0x0000000500057308 */ /* 0x000fe20000000800 */
[----:B-1----:R-:W-:-:S07]  /*2d30*/  FADD R4, R4, 1 ;  /* 0x3f80000004047421 */ /* 0x002fce0000000000 */
[----:B------:R-:W-:Y:S01]  /*2d40*/  MUFU.EX2 R6, R6 ;  /* 0x0000000600067308 */ /* 0x000fe20000000800 */
[----:B--2---:R-:W-:-:S04]  /*2d50*/  FMUL R36, R76, R89 ;  /* 0x000000594c247220 */ /* 0x004fc80000400000 */
[----:B------:R-:W-:Y:S01]  /*2d60*/  FMUL R71, R71, R36 ;  /* 0x0000002447477220 */ /* 0x000fe20000400000 */
[----:B------:R-:W-:Y:S01]  /*2d70*/  FMUL R36, R22, UR6 ;  /* 0x0000000616247c20 */ /* 0x000fe20008400000 */
[----:B------:R-:W-:Y:S01]  /*2d80*/  FMUL R22, R74, R37 ;  /* 0x000000254a167220 */ /* 0x000fe20000400000 */
[----:B------:R-:W1:Y:S01]  /*2d90*/  MUFU.RCP R89, R91 ;  /* 0x0000005b00597308 */ /* 0x000e620000001000 */
[----:B------:R-:W-:Y:S01]  /*2da0*/  FMUL R37, R23, UR6 ;  /* 0x0000000617257c20 */ /* 0x000fe20008400000 */
[----:B------:R-:W-:-:S03]  /*2db0*/  FMUL R92, R36, -1.4426950216293334961 ;  /* 0xbfb8aa3b245c7820 */ /* 0x000fc60000400000 */
[----:B------:R-:W-:-:S03]  /*2dc0*/  FMUL R74, R37, -1.4426950216293334961 ;  /* 0xbfb8aa3b254a7820 */ /* 0x000fc60000400000 */
[----:B------:R-:W-:Y:S08]  /*2dd0*/  MUFU.EX2 R85, R85 ;  /* 0x0000005500557308 */ /* 0x000ff00000000800 */
[----:B------:R-:W-:Y:S01]  /*2de0*/  MUFU.RCP R39, R39 ;  /* 0x0000002700277308 */ /* 0x000fe20000001000 */
[----:B-1----:R-:W-:Y:S01]  /*2df0*/  FMUL R38, R82, R89 ;  /* 0x0000005952267220 */ /* 0x002fe20000400000 */
[----:B------:R-:W-:-:S03]  /*2e00*/  FMUL R91, R27, -1.4426950216293334961 ;  /* 0xbfb8aa3b1b5b7820 */ /* 0x000fc60000400000 */
[----:B------:R-:W-:Y:S01]  /*2e10*/  FMUL R23, R73, R38 ;  /* 0x0000002649177220 */ /* 0x000fe20000400000 */
[----:B------:R-:W-:Y:S01]  /*2e20*/  FMUL R38, R24, UR6 ;  /* 0x0000000618267c20 */ /* 0x000fe20008400000 */
[----:B------:R-:W-:Y:S01]  /*2e30*/  FMUL R24, R40, R81 ;  /* 0x0000005128187220 */ /* 0x000fe20000400000 */
[----:B------:R-:W-:Y:S01]  /*2e40*/  FMUL R40, R9, R90 ;  /* 0x0000005a09287220 */ /* 0x000fe20000400000 */
[----:B------:R-:W-:Y:S01]  /*2e50*/  FMUL R73, R25, UR6 ;  /* 0x0000000619497c20 */ /* 0x000fe20008400000 */
[----:B------:R-:W1:Y:S01]  /*2e60*/  MUFU.RCP R81, R93 ;  /* 0x0000005d00517308 */ /* 0x000e620000001000 */
[----:B------:R-:W-:Y:S01]  /*2e70*/  FMUL R90, R26, -1.4426950216293334961 ;  /* 0xbfb8aa3b1a5a7820 */ /* 0x000fe20000400000 */
[----:B------:R-:W-:Y:S01]  /*2e80*/  FMUL R25, R41, R40 ;  /* 0x0000002829197220 */ /* 0x000fe20000400000 */
[----:B------:R-:W-:Y:S01]  /*2e90*/  FADD R40, R87, 1 ;  /* 0x3f80000057287421 */ /* 0x000fe20000000000 */
[----:B------:R-:W-:Y:S01]  /*2ea0*/  FMUL R89, R73, -1.4426950216293334961 ;  /* 0xbfb8aa3b49597820 */ /* 0x000fe20000400000 */
[----:B------:R-:W-:-:S03]  /*2eb0*/  MOV R87, UR4 ;  /* 0x0000000400577c02 */ /* 0x000fc60008000f00 */
[----:B------:R-:W2:Y:S08]  /*2ec0*/  MUFU.RCP R41, R83 ;  /* 0x0000005300297308 */ /* 0x000eb00000001000 */
[----:B------:R-:W3:Y:S01]  /*2ed0*/  MUFU.RCP R40, R40 ;  /* 0x0000002800287308 */ /* 0x000ee20000001000 */
[----:B-1----:R-:W-:-:S04]  /*2ee0*/  FMUL R81, R10, R81 ;  /* 0x000000510a517220 */ /* 0x002fc80000400000 */
[----:B------:R-:W-:Y:S01]  /*2ef0*/  FMUL R42, R42, R81 ;  /* 0x000000512a2a7220 */ /* 0x000fe20000400000 */
[----:B------:R-:W-:Y:S02]  /*2f00*/  FMUL R81, R12, R39 ;  /* 0x000000270c517220 */ /* 0x000fe40000400000 */
[----:B------:R-:W1:Y:S01]  /*2f10*/  MUFU.EX2 R86, R86 ;  /* 0x0000005600567308 */ /* 0x000e620000000800 */
[----:B--2---:R-:W-:Y:S01]  /*2f20*/  FMUL R84, R11, R41 ;  /* 0x000000290b547220 */ /* 0x004fe20000400000 */
[----:B------:R-:W-:Y:S01]  /*2f30*/  FMUL R83, R30, UR6 ;  /* 0x000000061e537c20 */ /* 0x000fe20008400000 */
[----:B------:R-:W-:Y:S01]  /*2f40*/  FMUL R44, R44, R81 ;  /* 0x000000512c2c7220 */ /* 0x000fe20000400000 */
[----:B------:R-:W-:Y:S01]  /*2f50*/  FMUL R81, R28, UR6 ;  /* 0x000000061c517c20 */ /* 0x000fe20008400000 */
[----:B------:R-:W-:Y:S01]  /*2f60*/  FMUL R43, R43, R84 ;  /* 0x000000542b2b7220 */ /* 0x000fe20000400000 */
[----:B------:R-:W-:Y:S01]  /*2f70*/  FADD R84, R85, 1 ;  /* 0x3f80000055547421 */ /* 0x000fe20000000000 */
[----:B------:R-:W-:Y:S01]  /*2f80*/  F2FP.BF16.F32.PACK_AB R11, R11, R10 ;  /* 0x0000000a0b0b723e */ /* 0x000fe200000010ff */
[----:B------:R-:W2:Y:S01]  /*2f90*/  MUFU.EX2 R88, R88 ;  /* 0x0000005800587308 */ /* 0x000ea20000000800 */
[----:B---3--:R-:W-:Y:S01]  /*2fa0*/  FMUL R40, R13, R40 ;  /* 0x000000280d287220 */ /* 0x008fe20000400000 */
[----:B------:R-:W-:Y:S01]  /*2fb0*/  FMUL R28, R81, -1.4426950216293334961 ;  /* 0xbfb8aa3b511c7820 */ /* 0x000fe20000400000 */
[----:B------:R-:W-:-:S02]  /*2fc0*/  F2FP.BF16.F32.PACK_AB R10, R9, R8 ;  /* 0x00000008090a723e */ /* 0x000fc400000010ff */
[----:B------:R-:W-:Y:S01]  /*2fd0*/  FMUL R45, R45, R40 ;  /* 0x000000282d2d7220 */ /* 0x000fe20000400000 */
[----:B------:R-:W-:Y:S01]  /*2fe0*/  FADD R40, R5, 1 ;  /* 0x3f80000005287421 */ /* 0x000fe20000000000 */
[----:B------:R-:W-:Y:S01]  /*2ff0*/  FADD R5, R6, 1 ;  /* 0x3f80000006057421 */ /* 0x000fe20000000000 */
[----:B------:R-:W3:Y:S01]  /*3000*/  MUFU.RCP R84, R84 ;  /* 0x0000005400547308 */ /* 0x000ee20000001000 */
[----:B------:R-:W4:Y:S01]  /*3010*/  S2R R6, SR_TID.X ;  /* 0x0000000000067919 */ /* 0x000f220000002100 */
[----:B-1----:R-:W-:Y:S01]  /*3020*/  FADD R86, R86, 1 ;  /* 0x3f80000056567421 */ /* 0x002fe20000000000 */
[----:B------:R-:W-:Y:S02]  /*3030*/  F2FP.BF16.F32.PACK_AB R43, R43, R42 ;  /* 0x0000002a2b2b723e */ /* 0x000fe400000010ff */
[----:B------:R-:W-:-:S03]  /*3040*/  F2FP.BF16.F32.PACK_AB R42, R25, R24 ;  /* 0x00000018192a723e */ /* 0x000fc600000010ff */
[----:B------:R-:W1:Y:S01]  /*3050*/  MUFU.RCP R39, R4 ;  /* 0x0000000400277308 */ /* 0x000e620000001000 */
[----:B--2---:R-:W-:-:S07]  /*3060*/  FADD R88, R88, 1 ;  /* 0x3f80000058587421 */ /* 0x004fce0000000000 */
[----:B------:R-:W2:Y:S01]  /*3070*/  MUFU.RCP R40, R40 ;  /* 0x0000002800287308 */ /* 0x000ea20000001000 */
[----:B---3--:R-:W-:-:S04]  /*3080*/  FMUL R84, R15, R84 ;  /* 0x000000540f547220 */ /* 0x008fc80000400000 */
[----:B------:R-:W-:Y:S01]  /*3090*/  FMUL R47, R47, R84 ;  /* 0x000000542f2f7220 */ /* 0x000fe20000400000 */
[----:B------:R-:W-:Y:S02]  /*30a0*/  FMUL R84, R29, UR6 ;  /* 0x000000061d547c20 */ /* 0x000fe40008400000 */
[----:B------:R-:W3:Y:S01]  /*30b0*/  MUFU.RCP R5, R5 ;  /* 0x0000000500057308 */ /* 0x000ee20000001000 */
[----:B-1----:R-:W-:-:S04]  /*30c0*/  FMUL R39, R16, R39 ;  /* 0x0000002710277220 */ /* 0x002fc80000400000 */
[----:B------:R-:W-:Y:S01]  /*30d0*/  FMUL R48, R48, R39 ;  /* 0x0000002730307220 */ /* 0x000fe20000400000 */
[----:B------:R-:W-:Y:S02]  /*30e0*/  FMUL R39, R84, -1.4426950216293334961 ;  /* 0xbfb8aa3b54277820 */ /* 0x000fe40000400000 */
[----:B------:R-:W1:Y:S01]  /*30f0*/  MUFU.RCP R41, R86 ;  /* 0x0000005600297308 */ /* 0x000e620000001000 */
[----:B--2---:R-:W-:Y:S01]  /*3100*/  FMUL R40, R17, R40 ;  /* 0x0000002811287220 */ /* 0x004fe20000400000 */
[----:B----4-:R-:W-:Y:S01]  /*3110*/  LEA R85, R6, UR11, 0x6 ;  /* 0x0000000b06557c11 */ /* 0x010fe2000f8e30ff */
[----:B------:R-:W-:Y:S02]  /*3120*/  FMUL R6, R33, -1.4426950216293334961 ;  /* 0xbfb8aa3b21067820 */ /* 0x000fe40000400000 */
[----:B------:R-:W-:-:S03]  /*3130*/  FMUL R49, R49, R40 ;  /* 0x0000002831317220 */ /* 0x000fc60000400000 */
[----:B------:R-:W2:Y:S01]  /*3140*/  MUFU.RCP R4, R88 ;  /* 0x0000005800047308 */ /* 0x000ea20000001000 */
[----:B---3--:R-:W-:-:S04]  /*3150*/  FMUL R29, R18, R5 ;  /* 0x00000005121d7220 */ /* 0x008fc80000400000 */
[----:B------:R-:W-:Y:S01]  /*3160*/  FMUL R40, R50, R29 ;  /* 0x0000001d32287220 */ /* 0x000fe20000400000 */
[----:B------:R-:W-:Y:S01]  /*3170*/  IADD3 R50, PT, PT, R85, 0x400, RZ ;  /* 0x0000040055327810 */ /* 0x000fe20007ffe0ff */
[----:B------:R-:W-:Y:S01]  /*3180*/  FMUL R29, R83, -1.4426950216293334961 ;  /* 0xbfb8aa3b531d7820 */ /* 0x000fe20000400000 */
[----:B------:R-:W3:Y:S01]  /*3190*/  MUFU.EX2 R7, R7 ;  /* 0x0000000700077308 */ /* 0x000ee20000000800 */
[----:B-1----:R-:W-:Y:S01]  /*31a0*/  FMUL R41, R14, R41 ;  /* 0x000000290e297220 */ /* 0x002fe20000400000 */
[----:B------:R-:W-:-:S03]  /*31b0*/  FMUL R86, R31, UR6 ;  /* 0x000000061f567c20 */ /* 0x000fc60008400000 */
[----:B------:R-:W-:Y:S01]  /*31c0*/  FMUL R46, R46, R41 ;  /* 0x000000292e2e7220 */ /* 0x000fe20000400000 */
[----:B------:R-:W-:Y:S02]  /*31d0*/  FMUL R30, R86, -1.4426950216293334961 ;  /* 0xbfb8aa3b561e7820 */ /* 0x000fe40000400000 */
[----:B------:R1:W4:Y:S01]  /*31e0*/  MUFU.EX2 R80, R92 ;  /* 0x0000005c00507308 */ /* 0x0003220000000800 */
[C---:B--2---:R-:W-:Y:S01]  /*31f0*/  FMUL R4, R19.reuse, R4 ;  /* 0x0000000413047220 */ /* 0x044fe20000400000 */
[----:B------:R-:W-:Y:S02]  /*3200*/  F2FP.BF16.F32.PACK_AB R19, R19, R18 ;  /* 0x000000121313723e */ /* 0x000fe400000010ff */
[----:B------:R-:W-:Y:S01]  /*3210*/  F2FP.BF16.F32.PACK_AB R18, R17, R16 ;  /* 0x000000101112723e */ /* 0x000fe200000010ff */
[----:B------:R-:W-:Y:S01]  /*3220*/  FMUL R41, R51, R4 ;  /* 0x0000000433297220 */ /* 0x000fe20000400000 */
[----:B------:R-:W-:Y:S01]  /*3230*/  FMUL R4, R32, -1.4426950216293334961 ;  /* 0xbfb8aa3b20047820 */ /* 0x000fe20000400000 */
[----:B------:R-:W-:Y:S01]  /*3240*/  F2FP.BF16.F32.PACK_AB R17, R15, R14 ;  /* 0x0000000e0f11723e */ /* 0x000fe200000010ff */
[----:B------:R2:W-:Y:S01]  /*3250*/  MUFU.EX2 R5, R39 ;  /* 0x0000002700057308 */ /* 0x0005e20000000800 */
[----:B---3--:R-:W-:Y:S01]  /*3260*/  FADD R31, R7, 1 ;  /* 0x3f800000071f7421 */ /* 0x008fe20000000000 */
[----:B------:R-:W-:-:S02]  /*3270*/  IADD3 R7, PT, PT, R85, 0x420, RZ ;  /* 0x0000042055077810 */ /* 0x000fc40007ffe0ff */
[----:B------:R-:W-:-:S04]  /*3280*/  F2FP.BF16.F32.PACK_AB R16, R13, R12 ;  /* 0x0000000c0d10723e */ /* 0x000fc800000010ff */
[----:B------:R-:W3:Y:S01]  /*3290*/  MUFU.EX2 R78, R78 ;  /* 0x0000004e004e7308 */ /* 0x000ee20000000800 */
[----:B-1----:R-:W-:Y:S01]  /*32a0*/  FMUL R92, R38, -1.4426950216293334961 ;  /* 0xbfb8aa3b265c7820 */ /* 0x002fe20000400000 */
[----:B----4-:R-:W-:Y:S01]  /*32b0*/  FADD R93, R80, 1 ;  /* 0x3f800000505d7421 */ /* 0x010fe20000000000 */
[----:B------:R-:W-:-:S05]  /*32c0*/  IADD3 R80, PT, PT, R85, 0x430, RZ ;  /* 0x0000043055507810 */ /* 0x000fca0007ffe0ff */
[----:B------:R-:W-:Y:S01]  /*32d0*/  MUFU.EX2 R92, R92 ;  /* 0x0000005c005c7308 */ /* 0x000fe20000000800 */
[----:B--2---:R-:W-:-:S04]  /*32e0*/  SHF.R.U32.HI R39, RZ, 0x3, R50 ;  /* 0x00000003ff277819 */ /* 0x004fc80000011632 */
[----:B------:R-:W-:Y:S02]  /*32f0*/  LOP3.LUT R39, R50, 0x30, R39, 0x78, !PT ;  /* 0x0000003032277812 */ /* 0x000fe400078e7827 */
[----:B------:R-:W-:Y:S01]  /*3300*/  IADD3 R50, PT, PT, R85, 0x410, RZ ;  /* 0x0000041055327810 */ /* 0x000fe20007ffe0ff */
[----:B------:R-:W1:Y:S01]  /*3310*/  MUFU.EX2 R74, R74 ;  /* 0x0000004a004a7308 */ /* 0x000e620000000800 */
[----:B---3--:R-:W-:Y:S02]  /*3320*/  FADD R78, R78, 1 ;  /* 0x3f8000004e4e7421 */ /* 0x008fe40000000000 */
[----:B------:R-:W-:-:S04]  /*3330*/  SHF.R.U32.HI R51, RZ, 0x3, R50 ;  /* 0x00000003ff337819 */ /* 0x000fc80000011632 */
[----:B------:R-:W-:Y:S01]  /*3340*/  LOP3.LUT R51, R50, 0x30, R51, 0x78, !PT ;  /* 0x0000003032337812 */ /* 0x000fe200078e7833 */
[----:B------:R-:W2:Y:S01]  /*3350*/  MUFU.EX2 R89, R89 ;  /* 0x0000005900597308 */ /* 0x000ea20000000800 */
[----:B------:R-:W-:Y:S02]  /*3360*/  SHF.R.U32.HI R50, RZ, 0x3, R7 ;  /* 0x00000003ff327819 */ /* 0x000fe40000011607 */
[----:B------:R-:W-:Y:S02]  /*3370*/  LEA R51, R87, R51, 0xd ;  /* 0x0000003357337211 */ /* 0x000fe400078e68ff */
[----:B------:R-:W-:Y:S02]  /*3380*/  LOP3.LUT R50, R7, 0x30, R50, 0x78, !PT ;  /* 0x0000003007327812 */ /* 0x000fe400078e7832 */
[----:B------:R-:W-:Y:S01]  /*3390*/  SHF.R.U32.HI R7, RZ, 0x3, R80 ;  /* 0x00000003ff077819 */ /* 0x000fe20000011650 */
[----:B------:R-:W3:Y:S01]  /*33a0*/  MUFU.RCP R31, R31 ;  /* 0x0000001f001f7308 */ /* 0x000ee20000001000 */
[----:B-1----:R-:W-:Y:S01]  /*33b0*/  FADD R88, R74, 1 ;  /* 0x3f8000004a587421 */ /* 0x002fe20000000000 */
[----:B------:R-:W-:-:S02]  /*33c0*/  LEA R74, R87, R39, 0xd ;  /* 0x00000027574a7211 */ /* 0x000fc400078e68ff */
[----:B------:R-:W-:Y:S01]  /*33d0*/  LOP3.LUT R80, R80, 0x30, R7, 0x78, !PT ;  /* 0x0000003050507812 */ /* 0x000fe200078e7807 */
[----:B------:R-:W-:Y:S01]  /*33e0*/  FADD R7, R92, 1 ;  /* 0x3f8000005c077421 */ /* 0x000fe20000000000 */
[C---:B------:R-:W-:Y:S02]  /*33f0*/  LEA R50, R87.reuse, R50, 0xd ;  /* 0x0000003257327211 */ /* 0x040fe400078e68ff */
[----:B------:R-:W1:Y:S01]  /*3400*/  MUFU.RCP R78, R78 ;  /* 0x0000004e004e7308 */ /* 0x000e620000001000 */
[----:B------:R-:W-:Y:S01]  /*3410*/  LEA R39, R87, R80, 0xd ;  /* 0x0000005057277211 */ /* 0x000fe200078e68ff */
[----:B--2---:R-:W-:-:S06]  /*3420*/  FADD R80, R89, 1 ;  /* 0x3f80000059507421 */ /* 0x004fcc0000000000 */
[----:B------:R-:W2:Y:S01]  /*3430*/  MUFU.RCP R7, R7 ;  /* 0x0000000700077308 */ /* 0x000ea20000001000 */
[----:B---3--:R-:W-:-:S04]  /*3440*/  FMUL R31, R20, R31 ;  /* 0x0000001f141f7220 */ /* 0x008fc80000400000 */
[----:B------:R-:W-:-:S03]  /*3450*/  FMUL R52, R52, R31 ;  /* 0x0000001f34347220 */ /* 0x000fc60000400000 */
[----:B------:R-:W3:Y:S01]  /*3460*/  MUFU.EX2 R30, R30 ;  /* 0x0000001e001e7308 */ /* 0x000ee20000000800 */
[----:B-1----:R-:W-:-:S04]  /*3470*/  FMUL R78, R21, R78 ;  /* 0x0000004e154e7220 */ /* 0x002fc80000400000 */
[----:B------:R-:W-:-:S03]  /*3480*/  FMUL R53, R53, R78 ;  /* 0x0000004e35357220 */ /* 0x000fc60000400000 */
[----:B------:R-:W1:Y:S01]  /*3490*/  MUFU.EX2 R90, R90 ;  /* 0x0000005a005a7308 */ /* 0x000e620000000800 */
[----:B--2---:R-:W-:-:S04]  /*34a0*/  FMUL R7, R38, R7 ;  /* 0x0000000726077220 */ /* 0x004fc80000400000 */
[----:B------:R-:W-:-:S03]  /*34b0*/  FMUL R56, R56, R7 ;  /* 0x0000000738387220 */ /* 0x000fc60000400000 */
[----:B------:R-:W2:Y:S01]  /*34c0*/  MUFU.EX2 R91, R91 ;  /* 0x0000005b005b7308 */ /* 0x000ea20000000800 */
[----:B---3--:R-:W-:Y:S01]  /*34d0*/  FADD R7, R30, 1 ;  /* 0x3f8000001e077421 */ /* 0x008fe20000000000 */
[----:B------:R-:W-:-:S06]  /*34e0*/  FMUL R30, R34, -1.4426950216293334961 ;  /* 0xbfb8aa3b221e7820 */ /* 0x000fcc0000400000 */
[----:B------:R-:W3:Y:S01]  /*34f0*/  MUFU.RCP R88, R88 ;  /* 0x0000005800587308 */ /* 0x000ee20000001000 */
[----:B-1----:R-:W-:-:S07]  /*3500*/  FADD R31, R90, 1 ;  /* 0x3f8000005a1f7421 */ /* 0x002fce0000000000 */
[----:B------:R-:W1:Y:S01]  /*3510*/  MUFU.EX2 R28, R28 ;  /* 0x0000001c001c7308 */ /* 0x000e620000000800 */
[----:B--2---:R-:W-:-:S07]  /*3520*/  FADD R78, R91, 1 ;  /* 0x3f8000005b4e7421 */ /* 0x004fce0000000000 */
[----:B------:R-:W2:Y:S01]  /*3530*/  MUFU.EX2 R29, R29 ;  /* 0x0000001d001d7308 */ /* 0x000ea20000000800 */
[----:B---3--:R-:W-:-:S04]  /*3540*/  FMUL R88, R37, R88 ;  /* 0x0000005825587220 */ /* 0x008fc80000400000 */
[----:B------:R-:W-:-:S03]  /*3550*/  FMUL R55, R55, R88 ;  /* 0x0000005837377220 */ /* 0x000fc60000400000 */
[----:B------:R-:W3:Y:S01]  /*3560*/  MUFU.RCP R80, R80 ;  /* 0x0000005000507308 */ /* 0x000ee20000001000 */
[----:B-1----:R-:W-:-:S07]  /*3570*/  FADD R28, R28, 1 ;  /* 0x3f8000001c1c7421 */ /* 0x002fce0000000000 */
[----:B------:R-:W1:Y:S01]  /*3580*/  MUFU.RCP R7, R7 ;  /* 0x0000000700077308 */ /* 0x000e620000001000 */
[----:B--2---:R-:W-:Y:S01]  /*3590*/  FADD R88, R29, 1 ;  /* 0x3f8000001d587421 */ /* 0x004fe20000000000 */
[----:B------:R-:W-:Y:S01]  /*35a0*/  FADD R29, R5, 1 ;  /* 0x3f800000051d7421 */ /* 0x000fe20000000000 */
[----:B------:R-:W-:-:S05]  /*35b0*/  FMUL R5, R63, UR6 ;  /* 0x000000063f057c20 */ /* 0x000fca0008400000 */
[----:B------:R-:W2:Y:S01]  /*35c0*/  MUFU.RCP R31, R31 ;  /* 0x0000001f001f7308 */ /* 0x000ea20000001000 */
[----:B---3--:R-:W-:-:S04]  /*35d0*/  FMUL R80, R73, R80 ;  /* 0x0000005049507220 */ /* 0x008fc80000400000 */
[----:B------:R-:W-:Y:S01]  /*35e0*/  FMUL R57, R57, R80 ;  /* 0x0000005039397220 */ /* 0x000fe20000400000 */
[----:B------:R-:W-:Y:S02]  /*35f0*/  FMUL R80, R62, UR6 ;  /* 0x000000063e507c20 */ /* 0x000fe40008400000 */
[----:B------:R-:W3:Y:S01]  /*3600*/  MUFU.RCP R78, R78 ;  /* 0x0000004e004e7308 */ /* 0x000ee20000001000 */
[----:B-1----:R-:W-:Y:S01]  /*3610*/  FMUL R62, R86, R7 ;  /* 0x00000007563e7220 */ /* 0x002fe20000400000 */
[----:B------:R-:W-:-:S03]  /*3620*/  FMUL R7, R35, -1.4426950216293334961 ;  /* 0xbfb8aa3b23077820 */ /* 0x000fc60000400000 */
[C---:B------:R-:W-:Y:S01]  /*3630*/  FMUL R62, R5.reuse, R62 ;  /* 0x0000003e053e7220 */ /* 0x040fe20000400000 */
[----:B------:R-:W-:Y:S02]  /*3640*/  F2FP.BF16.F32.PACK_AB R5, R5, R80 ;  /* 0x000000500505723e */ /* 0x000fe400000010ff */
[----:B------:R-:W1:Y:S01]  /*3650*/  MUFU.RCP R28, R28 ;  /* 0x0000001c001c7308 */ /* 0x000e620000001000 */
[----:B--2---:R-:W-:-:S04]  /*3660*/  FMUL R31, R26, R31 ;  /* 0x0000001f1a1f7220 */ /* 0x004fc80000400000 */
[----:B------:R-:W-:Y:S01]  /*3670*/  FMUL R58, R58, R31 ;  /* 0x0000001f3a3a7220 */ /* 0x000fe20000400000 */
[----:B------:R-:W-:Y:S02]  /*3680*/  FMUL R31, R61, UR6 ;  /* 0x000000063d1f7c20 */ /* 0x000fe40008400000 */
[----:B------:R-:W2:Y:S01]  /*3690*/  MUFU.RCP R29, R29 ;  /* 0x0000001d001d7308 */ /* 0x000ea20000001000 */
[----:B---3--:R-:W-:-:S04]  /*36a0*/  FMUL R78, R27, R78 ;  /* 0x0000004e1b4e7220 */ /* 0x008fc80000400000 */
[----:B------:R-:W-:Y:S01]  /*36b0*/  FMUL R59, R59, R78 ;  /* 0x0000004e3b3b7220 */ /* 0x000fe20000400000 */
[----:B------:R-:W-:Y:S02]  /*36c0*/  FMUL R78, R60, UR6 ;  /* 0x000000063c4e7c20 */ /* 0x000fe40008400000 */
[----:B------:R-:W3:Y:S01]  /*36d0*/  MUFU.EX2 R4, R4 ;  /* 0x0000000400047308 */ /* 0x000ee20000000800 */
[----:B-1----:R-:W-:Y:S01]  /*36e0*/  FMUL R61, R81, R28 ;  /* 0x0000001c513d7220 */ /* 0x002fe20000400000 */
[C---:B------:R-:W-:Y:S02]  /*36f0*/  LEA R28, R77.reuse, R69, 0xe ;  /* 0x000000454d1c7211 */ /* 0x040fe400078e70ff */
[----:B------:R-:W-:Y:S01]  /*3700*/  LEA R77, R77, R68, 0xe ;  /* 0x000000444d4d7211 */ /* 0x000fe200078e70ff */
[----:B------:R-:W-:-:S03]  /*3710*/  FMUL R61, R78, R61 ;  /* 0x0000003d4e3d7220 */ /* 0x000fc60000400000 */
[----:B------:R-:W1:Y:S01]  /*3720*/  MUFU.EX2 R30, R30 ;  /* 0x0000001e001e7308 */ /* 0x000e620000000800 */
[----:B--2---:R-:W-:-:S04]  /*3730*/  FMUL R60, R84, R29 ;  /* 0x0000001d543c7220 */ /* 0x004fc80000400000 */
[----:B------:R-:W-:-:S03]  /*3740*/  FMUL R60, R31, R60 ;  /* 0x0000003c1f3c7220 */ /* 0x000fc60000400000 */
[----:B------:R-:W2:Y:S01]  /*3750*/  MUFU.EX2 R7, R7 ;  /* 0x0000000700077308 */ /* 0x000ea20000000800 */
[----:B---3--:R-:W-:Y:S01]  /*3760*/  FADD R29, R4, 1 ;  /* 0x3f800000041d7421 */ /* 0x008fe20000000000 */
[----:B------:R-:W-:Y:S02]  /*3770*/  F2FP.BF16.F32.PACK_AB R4, R31, R78 ;  /* 0x0000004e1f04723e */ /* 0x000fe400000010ff */
[----:B------:R-:W-:Y:S02]  /*3780*/  IADD3 R78, PT, PT, R28, 0x60, RZ ;  /* 0x000000601c4e7810 */ /* 0x000fe40007ffe0ff */
[----:B------:R-:W-:Y:S02]  /*3790*/  F2FP.BF16.F32.PACK_AB R12, R60, R61 ;  /* 0x0000003d3c0c723e */ /* 0x000fe400000010ff */
[----:B------:R-:W3:Y:S01]  /*37a0*/  MUFU.EX2 R6, R6 ;  /* 0x0000000600067308 */ /* 0x000ee20000000800 */
[----:B------:R-:W-:Y:S01]  /*37b0*/  SHF.R.U32.HI R9, RZ, 0x3, R78 ;  /* 0x00000003ff097819 */ /* 0x000fe2000001164e */
[----:B-1----:R-:W-:Y:S01]  /*37c0*/  FADD R31, R30, 1 ;  /* 0x3f8000001e1f7421 */ /* 0x002fe20000000000 */
[----:B------:R-:W-:-:S02]  /*37d0*/  FMUL R30, R66, UR6 ;  /* 0x00000006421e7c20 */ /* 0x000fc40008400000 */
[----:B------:R-:W-:Y:S02]  /*37e0*/  LOP3.LUT R78, R78, 0x70, R9, 0x78, !PT ;  /* 0x000000704e4e7812 */ /* 0x000fe400078e7809 */
[----:B------:R-:W-:Y:S01]  /*37f0*/  F2FP.BF16.F32.PACK_AB R9, R82, R79 ;  /* 0x0000004f5209723e */ /* 0x000fe200000010ff */
[----:B------:R-:W1:Y:S01]  /*3800*/  MUFU.RCP R85, R93 ;  /* 0x0000005d00557308 */ /* 0x000e620000001000 */
[----:B--2---:R-:W-:Y:S01]  /*3810*/  FADD R82, R7, 1 ;  /* 0x3f80000007527421 */ /* 0x004fe20000000000 */
[----:B------:R-:W-:-:S06]  /*3820*/  F2FP.BF16.F32.PACK_AB R7, R67, R30 ;  /* 0x0000001e4307723e */ /* 0x000fcc00000010ff */
[----:B------:R-:W2:Y:S01]  /*3830*/  MUFU.RCP R88, R88 ;  /* 0x0000005800587308 */ /* 0x000ea20000001000 */
[----:B---3--:R-:W-:-:S07]  /*3840*/  FADD R6, R6, 1 ;  /* 0x3f80000006067421 */ /* 0x008fce0000000000 */
[----:B------:R-:W3:Y:S01]  /*3850*/  MUFU.RCP R29, R29 ;  /* 0x0000001d001d7308 */ /* 0x000ee20000001000 */
[----:B-1----:R-:W-:-:S04]  /*3860*/  FMUL R85, R36, R85 ;  /* 0x0000005524557220 */ /* 0x002fc80000400000 */
[----:B------:R-:W-:Y:S01]  /*3870*/  FMUL R54, R54, R85 ;  /* 0x0000005536367220 */ /* 0x000fe20000400000 */
[----:B------:R-:W-:Y:S02]  /*3880*/  IADD3 R85, PT, PT, R28, 0x40, RZ ;  /* 0x000000401c557810 */ /* 0x000fe40007ffe0ff */
[----:B------:R-:W1:Y:S01]  /*3890*/  MUFU.RCP R31, R31 ;  /* 0x0000001f001f7308 */ /* 0x000e620000001000 */
[----:B--2---:R-:W-:Y:S01]  /*38a0*/  FMUL R63, R83, R88 ;  /* 0x00000058533f7220 */ /* 0x004fe20000400000 */
[----:B------:R-:W-:-:S03]  /*38b0*/  SHF.R.U32.HI R8, RZ, 0x3, R85 ;  /* 0x00000003ff087819 */ /* 0x000fc60000011655 */
[----:B------:R-:W-:Y:S01]  /*38c0*/  FMUL R63, R80, R63 ;  /* 0x0000003f503f7220 */ /* 0x000fe20000400000 */
[C---:B------:R-:W-:Y:S02]  /*38d0*/  IADD3 R80, PT, PT, R28.reuse, 0x50, RZ ;  /* 0x000000501c507810 */ /* 0x040fe40007ffe0ff */
[----:B------:R-:W2:Y:S01]  /*38e0*/  MUFU.RCP R82, R82 ;  /* 0x0000005200527308 */ /* 0x000ea20000001000 */
[----:B------:R-:W-:Y:S01]  /*38f0*/  IADD3 R28, PT, PT, R28, 0x70, RZ ;  /* 0x000000701c1c7810 */ /* 0x000fe20007ffe0ff */
[----:B---3--:R-:W-:Y:S01]  /*3900*/  FMUL R29, R32, R29 ;  /* 0x0000001d201d7220 */ /* 0x008fe20000400000 */
[----:B------:R-:W-:Y:S02]  /*3910*/  LOP3.LUT R85, R85, 0x70, R8, 0x78, !PT ;  /* 0x0000007055557812 */ /* 0x000fe400078e7808 */
[----:B------:R-:W-:Y:S02]  /*3920*/  F2FP.BF16.F32.PACK_AB R8, R76, R75 ;  /* 0x0000004b4c08723e */ /* 0x000fe400000010ff */
[----:B------:R-:W-:Y:S01]  /*3930*/  SHF.R.U32.HI R75, RZ, 0x3, R28 ;  /* 0x00000003ff4b7819 */ /* 0x000fe2000001161c */
[----:B------:R-:W3:Y:S01]  /*3940*/  MUFU.RCP R66, R6 ;  /* 0x0000000600427308 */ /* 0x000ee20000001000 */
[----:B------:R-:W-:Y:S01]  /*3950*/  SHF.R.U32.HI R87, RZ, 0x3, R80 ;  /* 0x00000003ff577819 */ /* 0x000fe20000011650 */
[----:B-1----:R-:W-:Y:S01]  /*3960*/  FMUL R31, R34, R31 ;  /* 0x0000001f221f7220 */ /* 0x002fe20000400000 */
[----:B------:R-:W-:-:S02]  /*3970*/  LOP3.LUT R76, R28, 0x70, R75, 0x78, !PT ;  /* 0x000000701c4c7812 */ /* 0x000fc400078e784b */
[----:B------:R-:W-:Y:S01]  /*3980*/  LOP3.LUT R80, R80, 0x70, R87, 0x78, !PT ;  /* 0x0000007050507812 */ /* 0x000fe200078e7857 */
[----:B------:R-:W-:Y:S01]  /*3990*/  FMUL R75, R30, R31 ;  /* 0x0000001f1e4b7220 */ /* 0x000fe20000400000 */
[----:B------:R-:W-:Y:S01]  /*39a0*/  F2FP.BF16.F32.PACK_AB R31, R27, R26 ;  /* 0x0000001a1b1f723e */ /* 0x000fe200000010ff */
[C---:B--2---:R-:W-:Y:S01]  /*39b0*/  FMUL R82, R35.reuse, R82 ;  /* 0x0000005223527220 */ /* 0x044fe20000400000 */
[----:B------:R-:W-:Y:S02]  /*39c0*/  F2FP.BF16.F32.PACK_AB R35, R35, R34 ;  /* 0x000000222323723e */ /* 0x000fe400000010ff */
[----:B------:R-:W-:Y:S01]  /*39d0*/  F2FP.BF16.F32.PACK_AB R30, R73, R38 ;  /* 0x00000026491e723e */ /* 0x000fe200000010ff */
[----:B------:R-:W-:Y:S01]  /*39e0*/  FMUL R82, R67, R82 ;  /* 0x0000005243527220 */ /* 0x000fe20000400000 */
[----:B------:R-:W-:Y:S02]  /*39f0*/  F2FP.BF16.F32.PACK_AB R28, R21, R20 ;  /* 0x00000014151c723e */ /* 0x000fe400000010ff */
[C---:B------:R-:W-:Y:S01]  /*3a00*/  F2FP.BF16.F32.PACK_AB R34, R33.reuse, R32 ;  /* 0x000000202122723e */ /* 0x040fe200000010ff */
[----:B---3--:R-:W-:Y:S01]  /*3a10*/  FMUL R66, R33, R66 ;  /* 0x0000004221427220 */ /* 0x008fe20000400000 */
[----:B------:R-:W-:Y:S01]  /*3a20*/  F2FP.BF16.F32.PACK_AB R6, R65, R64 ;  /* 0x000000404106723e */ /* 0x000fe200000010ff */
[----:B------:R-:W-:Y:S01]  /*3a30*/  FMUL R64, R64, R29 ;  /* 0x0000001d40407220 */ /* 0x000fe20000400000 */
[----:B------:R-:W-:Y:S01]  /*3a40*/  F2FP.BF16.F32.PACK_AB R29, R37, R36 ;  /* 0x00000024251d723e */ /* 0x000fe200000010ff */
[----:B------:R-:W-:Y:S01]  /*3a50*/  FMUL R65, R65, R66 ;  /* 0x0000004241417220 */ /* 0x000fe20000400000 */
[----:B------:R-:W-:Y:S01]  /*3a60*/  F2FP.BF16.F32.PACK_AB R33, R86, R83 ;  /* 0x000000535621723e */ /* 0x000fe200000010ff */
[----:B------:R1:W-:Y:S01]  /*3a70*/  STS.128 [R77], R4 ;  /* 0x000000044d007388 */ /* 0x0003e20000000c00 */
[----:B------:R-:W-:-:S02]  /*3a80*/  F2FP.BF16.F32.PACK_AB R32, R84, R81 ;  /* 0x000000515420723e */ /* 0x000fc400000010ff */
[----:B------:R-:W-:Y:S01]  /*3a90*/  F2FP.BF16.F32.PACK_AB R15, R82, R75 ;  /* 0x0000004b520f723e */ /* 0x000fe200000010ff */
[----:B------:R2:W-:Y:S01]  /*3aa0*/  STS.128 [R85], R8 ;  /* 0x0000000855007388 */ /* 0x0005e20000000c00 */
[----:B------:R-:W-:Y:S02]  /*3ab0*/  F2FP.BF16.F32.PACK_AB R14, R65, R64 ;  /* 0x00000040410e723e */ /* 0x000fe400000010ff */
[----:B------:R-:W-:Y:S01]  /*3ac0*/  F2FP.BF16.F32.PACK_AB R13, R62, R63 ;  /* 0x0000003f3e0d723e */ /* 0x000fe200000010ff */
[----:B------:R3:W-:Y:S04]  /*3ad0*/  STS.128 [R80], R16 ;  /* 0x0000001050007388 */ /* 0x0007e80000000c00 */
[----:B------:R3:W-:Y:S04]  /*3ae0*/  STS.128 [R78], R28 ;  /* 0x0000001c4e007388 */ /* 0x0007e80000000c00 */
[----:B------:R3:W-:Y:S01]  /*3af0*/  STS.128 [R76], R32 ;  /* 0x000000204c007388 */ /* 0x0007e20000000c00 */
[----:B------:R4:W-:Y:S06]  /*3b00*/  MEMBAR.ALL.CTA ;  /* 0x0000000000007992 */ /* 0x0009ec0000008000 */
[----:B----4-:R-:W4:Y:S01]  /*3b10*/  FENCE.VIEW.ASYNC.S ;  /* 0x00000000000073c6 */ /* 0x010f220000000000 */
[----:B-1----:R-:W-:-:S02]  /*3b20*/  F2FP.BF16.F32.PACK_AB R7, R41, R40 ;  /* 0x000000282907723e */ /* 0x002fc400000010ff */
[----:B------:R-:W-:Y:S02]  /*3b30*/  F2FP.BF16.F32.PACK_AB R6, R49, R48 ;  /* 0x000000303106723e */ /* 0x000fe400000010ff */
[----:B--2---:R-:W-:Y:S02]  /*3b40*/  F2FP.BF16.F32.PACK_AB R11, R59, R58 ;  /* 0x0000003a3b0b723e */ /* 0x004fe400000010ff */
[----:B------:R-:W-:Y:S02]  /*3b50*/  F2FP.BF16.F32.PACK_AB R10, R57, R56 ;  /* 0x00000038390a723e */ /* 0x000fe400000010ff */
[----:B------:R-:W-:Y:S02]  /*3b60*/  F2FP.BF16.F32.PACK_AB R9, R55, R54 ;  /* 0x000000363709723e */ /* 0x000fe400000010ff */
[----:B------:R-:W-:Y:S02]  /*3b70*/  F2FP.BF16.F32.PACK_AB R8, R53, R52 ;  /* 0x000000343508723e */ /* 0x000fe400000010ff */
[----:B------:R-:W-:-:S02]  /*3b80*/  F2FP.BF16.F32.PACK_AB R5, R47, R46 ;  /* 0x0000002e2f05723e */ /* 0x000fc400000010ff */
[----:B------:R-:W-:Y:S02]  /*3b90*/  F2FP.BF16.F32.PACK_AB R4, R45, R44 ;  /* 0x0000002c2d04723e */ /* 0x000fe400000010ff */
[----:B------:R-:W-:Y:S02]  /*3ba0*/  F2FP.BF16.F32.PACK_AB R41, R23, R22 ;  /* 0x000000161729723e */ /* 0x000fe400000010ff */
[----:B------:R-:W-:Y:S01]  /*3bb0*/  F2FP.BF16.F32.PACK_AB R40, R71, R72 ;  /* 0x000000484728723e */ /* 0x000fe200000010ff */
[----:B----4-:R-:W-:Y:S06]  /*3bc0*/  BAR.SYNC.DEFER_BLOCKING 0x1, 0x80 ;  /* 0x0042000000007b1d */ /* 0x010fec0000010000 */
[----:B---3--:R-:W-:Y:S05]  /*3bd0*/  BRA.U UP0, `(.L_x_29) ;  /* 0x0000000100187547 */ /* 0x008fea000b800000 */
[----:B------:R-:W-:Y:S02]  /*3be0*/  ULEA UR5, UR7, UR18, 0xd ;  /* 0x0000001207057291 */ /* 0x000fe4000f8e68ff */
[----:B------:R-:W-:Y:S02]  /*3bf0*/  ULEA UR9, UR12, UR8, 0x7 ;  /* 0x000000080c097291 */ /* 0x000fe4000f8e38ff */
[----:B------:R-:W-:-:S09]  /*3c00*/  UIADD3 UR8, UPT, UPT, UR5, 0x4400, URZ ;  /* 0x0000440005087890 */ /* 0x000fd2000fffe0ff */
[----:B------:R1:W-:Y:S01]  /*3c10*/  UTMASTG.2D [UR8], [UR16], desc[URZ] ;  /* 0x0000ff08100073b5 */ /* 0x0003e20008009000 */
[----:B------:R0:W-:Y:S01]  /*3c20*/  UTMACMDFLUSH ;  /* 0x00000000000079b7 */ /* 0x0001e20000000000 */
[----:B-1----:R-:W-:-:S04]  /*3c30*/  DEPBAR.LE SB0, 0x3 ;  /* 0x000080c00000791a */ /* 0x002fc80000000000 */
.L_x_29:
[----:B------:R-:W-:Y:S01]  /*3c40*/  BAR.SYNC.DEFER_BLOCKING 0x1, 0x80 ;  /* 0x0042000000007b1d */ /* 0x000fe20000010000 */
[----:B------:R-:W-:-:S05]  /*3c50*/  UPLOP3.LUT UP1, UPT, UPT, UPT, UP2, 0x80, 0x8 ;  /* 0x000000000008789c */ /* 0x000fca0003f2f020 */
[----:B------:R1:W-:Y:S04]  /*3c60*/  STS.128 [R74], R40 ;  /* 0x000000284a007388 */ /* 0x0003e80000000c00 */
[----:B------:R1:W-:Y:S04]  /*3c70*/  STS.128 [R51], R4 ;  /* 0x0000000433007388 */ /* 0x0003e80000000c00 */
[----:B------:R1:W-:Y:S04]  /*3c80*/  STS.128 [R50], R8 ;  /* 0x0000000832007388 */ /* 0x0003e80000000c00 */
[----:B------:R1:W-:Y:S01]  /*3c90*/  STS.128 [R39], R12 ;  /* 0x0000000c27007388 */ /* 0x0003e20000000c00 */
[----:B------:R2:W-:Y:S06]  /*3ca0*/  MEMBAR.ALL.CTA ;  /* 0x0000000000007992 */ /* 0x0005ec0000008000 */
[----:B--2---:R-:W2:Y:S02]  /*3cb0*/  FENCE.VIEW.ASYNC.S ;  /* 0x00000000000073c6 */ /* 0x004ea40000000000 */
[----:B--2---:R-:W-:Y:S06]  /*3cc0*/  BAR.SYNC.DEFER_BLOCKING 0x1, 0x80 ;  /* 0x0042000000007b1d */ /* 0x004fec0000010000 */
[----:B------:R-:W-:Y:S05]  /*3cd0*/  BRA.U UP0, `(.L_x_30) ;  /* 0x0000000100207547 */ /* 0x000fea000b800000 */
[----:B------:R-:W-:Y:S02]  /*3ce0*/  USHF.L.U32 UR4, UR4, 0xc, URZ ;  /* 0x0000000c04047899 */ /* 0x000fe400080006ff */
[----:B------:R-:W-:Y:S02]  /*3cf0*/  ULEA UR5, UR12, UR7, 0x2 ;  /* 0x000000070c057291 */ /* 0x000fe4000f8e10ff */
[----:B------:R-:W-:Y:S02]  /*3d00*/  UIADD3 UR4, UPT, UPT, UR11, UR4, UR4 ;  /* 0x000000040b047290 */ /* 0x000fe4000fffe004 */
[----:B------:R-:W-:Y:S02]  /*3d10*/  USHF.L.U32 UR9, UR5, 0x4, URZ ;  /* 0x0000000405097899 */ /* 0x000fe400080006ff */
[----:B------:R-:W-:-:S09]  /*3d20*/  UIADD3 UR8, UPT, UPT, UR4, 0x400, URZ ;  /* 0x0000040004087890 */ /* 0x000fd2000fffe0ff */
[----:B------:R2:W-:Y:S01]  /*3d30*/  UTMASTG.2D [UR8], [UR14], desc[URZ] ;  /* 0x0000ff080e0073b5 */ /* 0x0005e20008009000 */
[----:B------:R0:W-:Y:S01]  /*3d40*/  UTMACMDFLUSH ;  /* 0x00000000000079b7 */ /* 0x0001e20000000000 */
[----:B--2---:R-:W-:-:S04]  /*3d50*/  DEPBAR.LE SB0, 0x1 ;  /* 0x000080400000791a */ /* 0x004fc80000000000 */
.L_x_30:
[----:B------:R-:W-:Y:S01]  /*3d60*/  BAR.SYNC.DEFER_BLOCKING 0x1, 0x80 ;  /* 0x0042000000007b1d */ /* 0x000fe20000010000 */
[----:B------:R-:W-:-:S05]  /*3d70*/  UPLOP3.LUT UP2, UPT, UPT, UPT, UPT, 0x40, 0x4 ;  /* 0x000000000004789c */ /* 0x000fca0003f4e870 */
[----:B------:R-:W-:Y:S01]  /*3d80*/  UMOV UR7, 0x2 ;  /* 0x0000000200077882 */ /* 0x000fe20000000000 */
[----:B------:R-:W-:Y:S05]  /*3d90*/  BRA.U UP1, `(.L_x_31) ;  /* 0xffffffe501d47547 */ /* 0x000fea000b83ffff */
[----:B------:R-:W2:Y:S01]  /*3da0*/  LDCU.64 UR6, c[0x0][0x6c0] ;  /* 0x0000d800ff0677ac */ /* 0x000ea20008000a00 */
[----:B------:R-:W3:Y:S01]  /*3db0*/  LDCU.U8 UR8, c[0x0][0x6c8] ;  /* 0x0000d900ff0877ac */ /* 0x000ee20008000000 */
[----:B------:R-:W-:Y:S01]  /*3dc0*/  UIADD3 UR22, UPT, UPT, UR25, UR22, URZ ;  /* 0x0000001619167290 */ /* 0x000fe2000fffe0ff */
[----:B------:R-:W-:Y:S01]  /*3dd0*/  ELECT P0, URZ, PT ;  /* 0x0000000000ff782f */ /* 0x000fe20003800000 */
[----:B------:R-:W-:Y:S02]  /*3de0*/  ULEA UR11, UR21, UR11, 0x3 ;  /* 0x0000000b150b7291 */ /* 0x000fe4000f8e18ff */
[----:B------:R-:W-:Y:S02]  /*3df0*/  UIADD3 UR20, UPT, UPT, UR20, 0x1, URZ ;  /* 0x0000000114147890 */ /* 0x000fe4000fffe0ff */
[----:B--2---:R-:W-:Y:S01]  /*3e00*/  UIMAD.WIDE.U32 UR4, UR22, UR7, URZ ;  /* 0x00000007160472a5 */ /* 0x004fe2000f8e00ff */
[----:B------:R-:W2:Y:S07]  /*3e10*/  LDCU UR7, c[0x0][0x6d0] ;  /* 0x0000da00ff0777ac */ /* 0x000eae0008000800 */
[----:B------:R-:W-:Y:S01]  /*3e20*/  @P0 IMAD.MOV.U32 R0, RZ, RZ, 0x1 ;  /* 0x00000001ff000424 */ /* 0x000fe200078e00ff */
[----:B------:R-:W-:-:S03]  /*3e30*/  UIADD3 UR4, UPT, UPT, UR22, -UR5, URZ ;  /* 0x8000000516047290 */ /* 0x000fc6000fffe0ff */
[----:B------:R4:W-:Y:S01]  /*3e40*/  @P0 SYNCS.ARRIVE.TRANS64.ART0 RZ, [UR11+0x50], R0 ;  /* 0x00005000ffff09a7 */ /* 0x0009e2000850000b */
[----:B---3--:R-:W-:Y:S01]  /*3e50*/  USHF.R.U32.HI UR4, URZ, UR8, UR4 ;  /* 0x00000008ff047299 */ /* 0x008fe20008011604 */
[----:B------:R-:W3:Y:S03]  /*3e60*/  LDCU.64 UR8, c[0x0][0x6d8] ;  /* 0x0000db00ff0877ac */ /* 0x000ee60008000a00 */
[----:B------:R-:W-:-:S04]  /*3e70*/  UIADD3 UR4, UPT, UPT, UR5, UR4, URZ ;  /* 0x0000000405047290 */ /* 0x000fc8000fffe0ff */
[----:B------:R-:W-:-:S04]  /*3e80*/  USHF.R.U32.HI UR4, URZ, UR77, UR4 ;  /* 0x0000004dff047299 */ /* 0x000fc80008011604 */
[----:B------:R-:W-:-:S04]  /*3e90*/  UIADD3 UR4, UPT, UPT, -UR4, URZ, URZ ;  /* 0x000000ff04047290 */ /* 0x000fc8000fffe1ff */
[----:B------:R-:W-:-:S04]  /*3ea0*/  UIMAD UR10, UR6, UR4, UR22 ;  /* 0x00000004060a72a4 */ /* 0x000fc8000f8e0216 */
[----:B--2---:R-:W-:Y:S01]  /*3eb0*/  UIMAD.WIDE.U32 UR4, UR10, UR7, URZ ;  /* 0x000000070a0472a5 */ /* 0x004fe2000f8e00ff */
[----:B------:R-:W2:Y:S06]  /*3ec0*/  LDCU UR7, c[0x0][0x6cc] ;  /* 0x0000d980ff0777ac */ /* 0x000eac0008000800 */
[----:B------:R-:W-:Y:S02]  /*3ed0*/  UMOV UR4, UR5 ;  /* 0x0000000500047c82 */ /* 0x000fe40008000000 */
[----:B------:R-:W-:-:S04]  /*3ee0*/  UIADD3 UR5, UPT, UPT, UR10, -UR4, URZ ;  /* 0x800000040a057290 */ /* 0x000fc8000fffe0ff */
[----:B------:R-:W-:-:S04]  /*3ef0*/  USHF.R.U32.HI UR5, URZ, UR76, UR5 ;  /* 0x0000004cff057299 */ /* 0x000fc80008011605 */
[----:B------:R-:W-:-:S04]  /*3f00*/  UIADD3 UR4, UPT, UPT, UR4, UR5, URZ ;  /* 0x0000000504047290 */ /* 0x000fc8000fffe0ff */
[----:B------:R-:W-:-:S04]  /*3f10*/  USHF.R.U32.HI UR6, URZ, UR75, UR4 ;  /* 0x0000004bff067299 */ /* 0x000fc80008011604 */
[----:B---3--:R-:W-:-:S07]  /*3f20*/  UIMAD.WIDE.U32 UR4, UR6, UR9, URZ ;  /* 0x00000009060472a5 */ /* 0x008fce000f8e00ff */
[----:B------:R-:W-:Y:S02]  /*3f30*/  UMOV UR4, UR5 ;  /* 0x0000000500047c82 */ /* 0x000fe40008000000 */
[----:B------:R-:W-:-:S04]  /*3f40*/  UIADD3 UR5, UPT, UPT, UR6, -UR4, URZ ;  /* 0x8000000406057290 */ /* 0x000fc8000fffe0ff */
[----:B------:R-:W-:-:S04]  /*3f50*/  USHF.R.U32.HI UR5, URZ, UR74, UR5 ;  /* 0x0000004aff057299 */ /* 0x000fc80008011605 */
[----:B------:R-:W-:-:S04]  /*3f60*/  UIADD3 UR4, UPT, UPT, UR4, UR5, URZ ;  /* 0x0000000504047290 */ /* 0x000fc8000fffe0ff */
[----:B------:R-:W-:-:S04]  /*3f70*/  USHF.R.U32.HI UR4, URZ, UR73, UR4 ;  /* 0x00000049ff047299 */ /* 0x000fc80008011604 */
[----:B------:R-:W-:Y:S02]  /*3f80*/  UIADD3 UR5, UPT, UPT, -UR4, URZ, URZ ;  /* 0x000000ff04057290 */ /* 0x000fe4000fffe1ff */
[----:B------:R-:W-:Y:S02]  /*3f90*/  UIADD3 UR4, UPT, UPT, UR21, 0x1, URZ ;  /* 0x0000000115047890 */ /* 0x000fe4000fffe0ff */
[----:B------:R-:W-:Y:S02]  /*3fa0*/  UIMAD UR12, UR8, UR5, UR6 ;  /* 0x00000005080c72a4 */ /* 0x000fe4000f8e0206 */
[----:B------:R-:W-:Y:S02]  /*3fb0*/  UISETP.NE.AND UP0, UPT, UR4, 0x2, UPT ;  /* 0x000000020400788c */ /* 0x000fe4000bf05270 */
[----:B------:R-:W-:Y:S02]  /*3fc0*/  UIADD3 UR5, UPT, UPT, -UR6, URZ, URZ ;  /* 0x000000ff06057290 */ /* 0x000fe4000fffe1ff */
[----:B------:R-:W-:-:S02]  /*3fd0*/  USEL UR21, UR4, URZ, UP0 ;  /* 0x000000ff04157287 */ /* 0x000fc40008000000 */
[----:B------:R-:W-:Y:S02]  /*3fe0*/  USEL UR4, URZ, 0x1, UP0 ;  /* 0x00000001ff047887 */ /* 0x000fe40008000000 */
[----:B------:R-:W-:Y:S02]  /*3ff0*/  UISETP.GE.AND UP0, UPT, UR22, 0x200, UPT ;  /* 0x000002001600788c */ /* 0x000fe4000bf06270 */
[----:B--2---:R-:W-:Y:S02]  /*4000*/  UIMAD UR10, UR7, UR5, UR10 ;  /* 0x00000005070a72a4 */ /* 0x004fe4000f8e020a */
[----:B------:R-:W-:-:S05]  /*4010*/  LOP3.LUT R70, R70, UR4, RZ, 0x3c, !PT ;  /* 0x0000000446467c12 */ /* 0x000fca000f8e3cff */
[----:B----4-:R-:W-:Y:S05]  /*4020*/  BRA.U !UP0, `(.L_x_32) ;  /* 0xffffffe108907547 */ /* 0x010fea000b83ffff */
.L_x_27:
[----:B------:R-:W-:-:S09]  /*4030*/  UISETP.NE.AND UP0, UPT, UR70, URZ, UPT ;  /* 0x000000ff4600728c */ /* 0x000fd2000bf05270 */
[----:B------:R-:W-:Y:S05]  /*4040*/  BRA.U UP0, `(.L_x_33) ;  /* 0x0000000100187547 */ /* 0x000fea000b800000 */
[----:B------:R-:W-:Y:S01]  /*4050*/  ELECT P0, URZ, PT ;  /* 0x0000000000ff782f */ /* 0x000fe20003800000 */
[----:B------:R-:W-:Y:S01]  /*4060*/  HFMA2 R0, -RZ, RZ, 0, 5.9604644775390625e-08 ;  /* 0x00000001ff007431 */ /* 0x000fe200000001ff */
[----:B------:R-:W-:Y:S01]  /*4070*/  UMOV UR4, 0x40 ;  /* 0x0000004000047882 */ /* 0x000fe20000000000 */
[----:B------:R-:W-:Y:S01]  /*4080*/  UVIRTCOUNT.DEALLOC.SMPOOL 0x80 ;  /* 0x000000800000784c */ /* 0x000fe20000000000 */
[----:B------:R-:W-:-:S09]  /*4090*/  ULEA UR4, UR13, UR4, 0x18 ;  /* 0x000000040d047291 */ /* 0x000fd2000f8ec0ff */
[----:B------:R2:W-:Y:S03]  /*40a0*/  @P0 STS.U8 [UR4], R0 ;  /* 0x00000000ff000988 */ /* 0x0005e60008000004 */
.L_x_33:
[----:B------:R-:W-:Y:S06]  /*40b0*/  BAR.SYNC.DEFER_BLOCKING 0x1, 0x80 ;  /* 0x0042000000007b1d */ /* 0x000fec0000010000 */
[----:B------:R-:W-:Y:S05]  /*40c0*/  BRA.U UP0, `(.L_x_34) ;  /* 0x00000001009c7547 */ /* 0x000fea000b800000 */
[----:B------:R-:W-:Y:S01]  /*40d0*/  NOP ;  /* 0x0000000000007918 */ /* 0x000fe20000000000 */
[----:B------:R-:W-:Y:S01]  /*40e0*/  UMOV UR4, 0x50 ;  /* 0x0000005000047882 */ /* 0x000fe20000000000 */
[----:B------:R-:W-:Y:S01]  /*40f0*/  UMOV UR6, 0xffff ;  /* 0x0000ffff00067882 */ /* 0x000fe20000000000 */
[----:B------:R-:W-:Y:S02]  /*4100*/  ULEA UR13, UR13, UR4, 0x18 ;  /* 0x000000040d0d7291 */ /* 0x000fe4000f8ec0ff */
[----:B------:R-:W-:Y:S01]  /*4110*/  ULOP3.LUT UR4, UR27, 0xffff, URZ, 0xc0, !UPT ;  /* 0x0000ffff1b047892 */ /* 0x000fe2000f8ec0ff */
[----:B------:R-:W-:-:S03]  /*4120*/  UMOV UR8, 0x1 ;  /* 0x0000000100087882 */ /* 0x000fc60000000000 */
[----:B------:R-:W-:-:S03]  /*4130*/  USHF.R.U32.HI UR4, URZ, 0x5, UR4 ;  /* 0x00000005ff047899 */ /* 0x000fc60008011604 */
[----:B--2---:R-:W2:Y:S01]  /*4140*/  LDS R0, [UR13] ;  /* 0x0000000dff007984 */ /* 0x004ea20008000800 */
[----:B------:R-:W-:Y:S02]  /*4150*/  UIADD3 UR5, UPT, UPT, UR4, 0x10, URZ ;  /* 0x0000001004057890 */ /* 0x000fe4000fffe0ff */
[----:B------:R-:W-:Y:S02]  /*4160*/  USHF.L.U32 UR6, UR6, UR4, URZ ;  /* 0x0000000406067299 */ /* 0x000fe400080006ff */
[----:B------:R-:W-:-:S04]  /*4170*/  USHF.L.U32 UR4, UR8, UR5, URZ ;  /* 0x0000000508047299 */ /* 0x000fc800080006ff */
[----:B------:R-:W-:-:S04]  /*4180*/  ULOP3.LUT UR4, UR4, UR6, URZ, 0xfc, !UPT ;  /* 0x0000000604047292 */ /* 0x000fc8000f8efcff */
[----:B------:R-:W-:Y:S01]  /*4190*/  ULOP3.LUT UR6, UR4, 0xffff, URZ, 0xc0, !UPT ;  /* 0x0000ffff04067892 */ /* 0x000fe2000f8ec0ff */
[----:B--2---:R-:W-:-:S13]  /*41a0*/  R2UR UR7, R0 ;  /* 0x00000000000772ca */ /* 0x004fda00000e0000 */
[----:B------:R-:W-:-:S04]  /*41b0*/  ULOP3.LUT UR5, UR4, 0xffff, UR7, 0x80, !UPT ;  /* 0x0000ffff04057892 */ /* 0x000fc8000f8e8007 */
[----:B------:R-:W-:-:S09]  /*41c0*/  UISETP.NE.AND UP0, UPT, UR5, UR6, UPT ;  /* 0x000000060500728c */ /* 0x000fd2000bf05270 */
[----:B------:R-:W-:Y:S05]  /*41d0*/  BRA.U UP0, `(.L_x_35) ;  /* 0x00000001004c7547 */ /* 0x000fea000b800000 */
[----:B------:R-:W-:Y:S02]  /*41e0*/  USHF.R.U32.HI UR5, URZ, 0x10, UR4 ;  /* 0x00000010ff057899 */ /* 0x000fe40008011604 */
[----:B------:R-:W-:-:S04]  /*41f0*/  USHF.R.U32.HI UR6, URZ, 0x10, UR7 ;  /* 0x00000010ff067899 */ /* 0x000fc80008011607 */
[----:B------:R-:W-:-:S04]  /*4200*/  ULOP3.LUT UR6, UR6, UR5, URZ, 0xc0, !UPT ;  /* 0x0000000506067292 */ /* 0x000fc8000f8ec0ff */
[----:B------:R-:W-:-:S09]  /*4210*/  UISETP.NE.AND UP0, UPT, UR6, UR5, UPT ;  /* 0x000000050600728c */ /* 0x000fd2000bf05270 */
[----:B------:R-:W-:Y:S05]  /*4220*/  BRA.U UP0, `(.L_x_36) ;  /* 0x00000001002c7547 */ /* 0x000fea000b800000 */
[----:B-1----:R-:W1:Y:S01]  /*4230*/  S2R R2, SR_LANEID ;  /* 0x0000000000027919 */ /* 0x002e620000000000 */
[----:B------:R-:W-:-:S03]  /*4240*/  ULOP3.LUT UR5, URZ, UR4, URZ, 0x33, !UPT ;  /* 0x00000004ff057292 */ /* 0x000fc6000f8e33ff */
[----:B------:R-:W-:Y:S02]  /*4250*/  VOTEU.ANY UR4, UPT, PT ;  /* 0x0000000000047886 */ /* 0x000fe400038e0100 */
[----:B------:R-:W-:Y:S01]  /*4260*/  UFLO.U32 UR4, UR4 ;  /* 0x00000004000472bd */ /* 0x000fe200080e0000 */
[----:B------:R-:W-:-:S04]  /*4270*/  IMAD.U32 R0, RZ, RZ, UR5 ;  /* 0x00000005ff007e24 */ /* 0x000fc8000f8e00ff */
[----:B------:R-:W2:Y:S02]  /*4280*/  REDUX UR6, R0 ;  /* 0x00000000000673c4 */ /* 0x000ea40000000000 */
[----:B------:R3:W-:Y:S01]  /*4290*/  UTCATOMSWS.AND URZ, UR5 ;  /* 0x0000000500ff79e3 */ /* 0x0007e20008000000 */
[----:B-1----:R-:W-:Y:S02]  /*42a0*/  ISETP.EQ.U32.AND P0, PT, R2, UR4, PT ;  /* 0x0000000402007c0c */ /* 0x002fe4000bf02070 */
[----:B--2---:R-:W-:-:S11]  /*42b0*/  MOV R2, UR6 ;  /* 0x0000000600027c02 */ /* 0x004fd60008000f00 */
[----:B------:R3:W-:Y:S01]  /*42c0*/  @P0 ATOMS.AND RZ, [UR13], R2 ;  /* 0x00000002ffff098c */ /* 0x0007e2000a80000d */
[----:B------:R-:W-:Y:S05]  /*42d0*/  BRA `(.L_x_37) ;  /* 0x0000000000147947 */ /* 0x000fea0003800000 */
.L_x_36:
[----:B-1----:R-:W-:Y:S02]  /*42e0*/  MOV R2, 0x4300 ;  /* 0x0000430000027802 */ /* 0x002fe40000000f00 */
[----:B------:R-:W-:Y:S05]  /*42f0*/  CALL.REL.NOINC `($__internal_0_$__cuda_sm10x_tcgen05_guardrail_trap_col_being_dealloced_not_returned_by_alloc) ;  /* 0x0000000000cc7944 */ /* 0x000fea0003c00000 */
[----:B------:R-:W-:Y:S05]  /*4300*/  BRA `(.L_x_37) ;  /* 0x0000000000087947 */ /* 0x000fea0003800000 */
.L_x_35:
[----:B-1----:R-:W-:Y:S02]  /*4310*/  MOV R2, 0x4330 ;  /* 0x0000433000027802 */ /* 0x002fe40000000f00 */
[----:B------:R-:W-:Y:S05]  /*4320*/  CALL.REL.NOINC `($__internal_2_$__cuda_sm10x_tcgen05_guardrail_trap_unallocated_columns_being_dealloced) ;  /* 0x0000000000d87944 */ /* 0x000fea0003c00000 */
.L_x_37:
[----:B------:R-:W-:Y:S01]  /*4330*/  NOP ;  /* 0x0000000000007918 */ /* 0x000fe20000000000 */
.L_x_34:
[----:B------:R-:W-:-:S04]  /*4340*/  DEPBAR.LE SB0, 0x0 ;  /* 0x000080000000791a */ /* 0x000fc80000000000 */
[----:B------:R-:W-:-:S04]  /*4350*/  DEPBAR.LE SB0, 0x0 ;  /* 0x000080000000791a */ /* 0x000fc80000000000 */
[----:B---3--:R-:W-:Y:S05]  /*4360*/  EXIT ;  /* 0x000000000000794d */ /* 0x008fea0003800000 */
.L_x_10:
[----:B------:R-:W-:Y:S02]  /*4370*/  MOV R4, UR8 ;  /* 0x0000000800047c02 */ /* 0x000fe40008000f00 */
[----:B------:R-:W-:Y:S02]  /*4380*/  MOV R5, UR8 ;  /* 0x0000000800057c02 */ /* 0x000fe40008000f00 */
[----:B------:R-:W-:-:S07]  /*4390*/  MOV R0, UR25 ;  /* 0x0000001900007c02 */ /* 0x000fce0008000f00 */
.L_x_38:
[----:B-1----:R1:W2:Y:S02]  /*43a0*/  SYNCS.PHASECHK.TRANS64.TRYWAIT P0, [R0+URZ+0x20], R5 ;  /* 0x00002005000075a7 */ /* 0x0022a400080011ff */
[----:B--2---:R-:W-:Y:S05]  /*43b0*/  @!P0 NANOSLEEP.SYNCS 0x989680 ;  /* 0x009896800000895d */ /* 0x004fea0003900000 */
[----:B------:R-:W2:Y:S02]  /*43c0*/  @!P0 SYNCS.PHASECHK.TRANS64 P0, [R0+URZ+0x20], R5 ;  /* 0x00002005000085a7 */ /* 0x000ea400080010ff */
[----:B--2---:R-:W-:Y:S05]  /*43d0*/  @!P0 BRA `(.L_x_38) ;  /* 0xfffffffc00f08947 */ /* 0x004fea000383ffff */
[----:B------:R-:W-:Y:S05]  /*43e0*/  BRA `(.L_x_9) ;  /* 0xffffffc400f07947 */ /* 0x000fea000383ffff */
.L_x_13:
[----:B------:R-:W-:Y:S02]  /*43f0*/  MOV R2, UR5 ;  /* 0x0000000500027c02 */ /* 0x000fe40008000f00 */
[----:B------:R-:W-:Y:S02]  /*4400*/  MOV R3, UR5 ;  /* 0x0000000500037c02 */ /* 0x000fe40008000f00 */
[----:B------:R-:W-:-:S07]  /*4410*/  MOV R0, UR4 ;  /* 0x0000000400007c02 */ /* 0x000fce0008000f00 */
.L_x_39:
[----:B-----5:R5:W4:Y:S02]  /*4420*/  SYNCS.PHASECHK.TRANS64.TRYWAIT P0, [R0+URZ+0x20], R3 ;  /* 0x00002003000075a7 */ /* 0x020b2400080011ff */
[----:B----4-:R-:W-:Y:S05]  /*4430*/  @!P0 NANOSLEEP.SYNCS 0x989680 ;  /* 0x009896800000895d */ /* 0x010fea0003900000 */
[----:B------:R-:W4:Y:S02]  /*4440*/  @!P0 SYNCS.PHASECHK.TRANS64 P0, [R0+URZ+0x20], R3 ;  /* 0x00002003000085a7 */ /* 0x000f2400080010ff */
[----:B----4-:R-:W-:Y:S05]  /*4450*/  @!P0 BRA `(.L_x_39) ;  /* 0xfffffffc00f08947 */ /* 0x010fea000383ffff */
[----:B------:R-:W-:Y:S05]  /*4460*/  BRA `(.L_x_40) ;  /* 0xffffffc800f47947 */ /* 0x000fea000383ffff */
.L_x_16:
[----:B------:R-:W-:Y:S02]  /*4470*/  MOV R0, UR68 ;  /* 0x0000004400007c02 */ /* 0x000fe40008000f00 */
[----:B------:R-:W-:-:S07]  /*4480*/  MOV R3, R2 ;  /* 0x0000000200037202 */ /* 0x000fce0000000f00 */
.L_x_41:
[----:B---3--:R3:W4:Y:S02]  /*4490*/  SYNCS.PHASECHK.TRANS64.TRYWAIT P0, [R0+URZ+0x50], R3 ;  /* 0x00005003000075a7 */ /* 0x00872400080011ff */
[----:B----4-:R-:W-:Y:S05]  /*44a0*/  @!P0 NANOSLEEP.SYNCS 0x989680 ;  /* 0x009896800000895d */ /* 0x010fea0003900000 */
[----:B------:R-:W4:Y:S02]  /*44b0*/  @!P0 SYNCS.PHASECHK.TRANS64 P0, [R0+URZ+0x50], R3 ;  /* 0x00005003000085a7 */ /* 0x000f2400080010ff */
[----:B----4-:R-:W-:Y:S05]  /*44c0*/  @!P0 BRA `(.L_x_41) ;  /* 0xfffffffc00f08947 */ /* 0x010fea000383ffff */
[----:B------:R-:W-:Y:S05]  /*44d0*/  BRA `(.L_x_42) ;  /* 0xffffffd000487947 */ /* 0x000fea000383ffff */
.L_x_18:
[----:B------:R-:W-:Y:S02]  /*44e0*/  MOV R2, UR38 ;  /* 0x0000002600027c02 */ /* 0x000fe40008000f00 */
[----:B------:R-:W-:Y:S02]  /*44f0*/  MOV R3, UR38 ;  /* 0x0000002600037c02 */ /* 0x000fe40008000f00 */
[----:B------:R-:W-:Y:S07]  /*4500*/  MOV R0, UR34 ;  /* 0x0000002200007c02 */ /* 0x000fee0008000f00 */
.L_x_43:
[----:B---3--:R3:W4:Y:S02]  /*4510*/  SYNCS.PHASECHK.TRANS64.TRYWAIT P1, [R0+URZ], R3 ;  /* 0x00000003000075a7 */ /* 0x00872400080211ff */
[----:B----4-:R-:W-:Y:S05]  /*4520*/  @!P1 NANOSLEEP.SYNCS 0x989680 ;  /* 0x009896800000995d */ /* 0x010fea0003900000 */
[----:B------:R-:W4:Y:S02]  /*4530*/  @!P1 SYNCS.PHASECHK.TRANS64 P1, [R0+URZ], R3 ;  /* 0x00000003000095a7 */ /* 0x000f2400080210ff */
[----:B----4-:R-:W-:Y:S05]  /*4540*/  @!P1 BRA `(.L_x_43) ;  /* 0xfffffffc00f09947 */ /* 0x010fea000383ffff */
[----:B------:R-:W-:Y:S05]  /*4550*/  BRA `(.L_x_17) ;  /* 0xffffffd000dc7947 */ /* 0x000fea000383ffff */
.L_x_21:
[----:B------:R-:W-:-:S07]  /*4560*/  MOV R3, R2 ;  /* 0x0000000200037202 */ /* 0x000fce0000000f00 */
.L_x_44:
[----:B-----5:R5:W4:Y:S02]  /*4570*/  SYNCS.PHASECHK.TRANS64.TRYWAIT P0, [R0+URZ+0x50], R3 ;  /* 0x00005003000075a7 */ /* 0x020b2400080011ff */
[----:B----4-:R-:W-:Y:S05]  /*4580*/  @!P0 NANOSLEEP.SYNCS 0x989680 ;  /* 0x009896800000895d */ /* 0x010fea0003900000 */
[----:B------:R-:W4:Y:S02]  /*4590*/  @!P0 SYNCS.PHASECHK.TRANS64 P0, [R0+URZ+0x50], R3 ;  /* 0x00005003000085a7 */ /* 0x000f2400080010ff */
[----:B----4-:R-:W-:Y:S05]  /*45a0*/  @!P0 BRA `(.L_x_44) ;  /* 0xfffffffc00f08947 */ /* 0x010fea000383ffff */
[----:B------:R-:W-:Y:S05]  /*45b0*/  BRA `(.L_x_14) ;  /* 0xffffffd400907947 */ /* 0x000fea000383ffff */
.L_x_28:
[----:B------:R-:W-:Y:S02]  /*45c0*/  MOV R0, UR4 ;  /* 0x0000000400007c02 */ /* 0x000fe40008000f00 */
[----:B------:R-:W-:-:S07]  /*45d0*/  MOV R3, R2 ;  /* 0x0000000200037202 */ /* 0x000fce0000000f00 */
.L_x_45:
[----:B-1----:R1:W2:Y:S02]  /*45e0*/  SYNCS.PHASECHK.TRANS64.TRYWAIT P0, [R0+URZ+0x40], R3 ;  /* 0x00004003000075a7 */ /* 0x0022a400080011ff */
[----:B--2---:R-:W-:Y:S05]  /*45f0*/  @!P0 NANOSLEEP.SYNCS 0x989680 ;  /* 0x009896800000895d */ /* 0x004fea0003900000 */
[----:B------:R-:W2:Y:S02]  /*4600*/  @!P0 SYNCS.PHASECHK.TRANS64 P0, [R0+URZ+0x40], R3 ;  /* 0x00004003000085a7 */ /* 0x000ea400080010ff */
[----:B--2---:R-:W-:Y:S05]  /*4610*/  @!P0 BRA `(.L_x_45) ;  /* 0xfffffffc00f08947 */ /* 0x004fea000383ffff */
[----:B------:R-:W-:Y:S05]  /*4620*/  BRA `(.L_x_46) ;  /* 0xffffffdc00747947 */ /* 0x000fea000383ffff */
        .weak           $__internal_0_$__cuda_sm10x_tcgen05_guardrail_trap_col_being_dealloced_not_returned_by_alloc
        .type           $__internal_0_$__cuda_sm10x_tcgen05_guardrail_trap_col_being_dealloced_not_returned_by_alloc,@function
        .size           $__internal_0_$__cuda_sm10x_tcgen05_guardrail_trap_col_being_dealloced_not_returned_by_alloc,($__internal_1_$__cuda_sm10x_tcgen05_guardrail_trap_phase_invalid_during_alloc - $__internal_0_$__cuda_sm10x_tcgen05_guardrail_trap_col_being_dealloced_not_returned_by_alloc)
$__internal_0_$__cuda_sm10x_tcgen05_guardrail_trap_col_being_dealloced_not_returned_by_alloc:
[----:B------:R-:W-:Y:S05]  /*4630*/  BPT.TRAP 0x1 ;  /* 0x000000040000795c */ /* 0x000fea0000300000 */
[----:B------:R-:W-:-:S04]  /*4640*/  HFMA2 R3, -RZ, RZ, 0, 0 ;  /* 0x00000000ff037431 */ /* 0x000fc800000001ff */
[----:B------:R-:W-:Y:S05]  /*4650*/  RET.REL.NODEC R2 `(kernel_cutlass_kernel_cudnngemm_swigludense_blockscaled_gemm_persistent_swiglu_interleaved_quantSm100BlockScaledPersistentDenseGemmKernel_object_at__TiledMMA_ThrLayoutVMNK11110000_Permuta_0) ;  /* 0xffffffb802687950 */ /* 0x000fea0003c3ffff */
        .weak           $__internal_1_$__cuda_sm10x_tcgen05_guardrail_trap_phase_invalid_during_alloc
        .type           $__internal_1_$__cuda_sm10x_tcgen05_guardrail_trap_phase_invalid_during_alloc,@function
        .size           $__internal_1_$__cuda_sm10x_tcgen05_guardrail_trap_phase_invalid_during_alloc,($__internal_2_$__cuda_sm10x_tcgen05_guardrail_trap_unallocated_columns_being_dealloced - $__internal_1_$__cuda_sm10x_tcgen05_guardrail_trap_phase_invalid_during_alloc)
$__internal_1_$__cuda_sm10x_tcgen05_guardrail_trap_phase_invalid_during_alloc:
[----:B------:R-:W-:Y:S05]  /*4660*/  BPT.TRAP 0x1 ;  /* 0x000000040000795c */ /* 0x000fea0000300000 */
[----:B------:R-:W-:-:S04]  /*4670*/  MOV R3, 0x0 ;  /* 0x0000000000037802 */ /* 0x000fc80000000f00 */
[----:B------:R-:W-:Y:S05]  /*4680*/  RET.REL.NODEC R2 `(kernel_cutlass_kernel_cudnngemm_swigludense_blockscaled_gemm_persistent_swiglu_interleaved_quantSm100BlockScaledPersistentDenseGemmKernel_object_at__TiledMMA_ThrLayoutVMNK11110000_Permuta_0) ;  /* 0xffffffb8025c7950 */ /* 0x000fea0003c3ffff */
        .weak           $__internal_2_$__cuda_sm10x_tcgen05_guardrail_trap_unallocated_columns_being_dealloced
        .type           $__internal_2_$__cuda_sm10x_tcgen05_guardrail_trap_unallocated_columns_being_dealloced,@function
        .size           $__internal_2_$__cuda_sm10x_tcgen05_guardrail_trap_unallocated_columns_being_dealloced,(.L_x_50 - $__internal_2_$__cuda_sm10x_tcgen05_guardrail_trap_unallocated_columns_being_dealloced)
$__internal_2_$__cuda_sm10x_tcgen05_guardrail_trap_unallocated_columns_being_dealloced:
[----:B------:R-:W-:Y:S05]  /*4690*/  BPT.TRAP 0x1 ;  /* 0x000000040000795c */ /* 0x000fea0000300000 */
[----:B------:R-:W-:-:S04]  /*46a0*/  HFMA2 R3, -RZ, RZ, 0, 0 ;  /* 0x00000000ff037431 */ /* 0x000fc800000001ff */
[----:B------:R-:W-:Y:S05]  /*46b0*/  RET.REL.NODEC R2 `(kernel_cutlass_kernel_cudnngemm_swigludense_blockscaled_gemm_persistent_swiglu_interleaved_quantSm100BlockScaledPersistentDenseGemmKernel_object_at__TiledMMA_ThrLayoutVMNK11110000_Permuta_0) ;  /* 0xffffffb802507950 */ /* 0x000fea0003c3ffff */
.L_x_47:
[----:B------:R-:W-:-:S00]  /*46c0*/  BRA `(.L_x_47) ;  /* 0xfffffffc00fc7947 */ /* 0x000fc0000383ffff */
[----:B------:R-:W-:-:S00]  /*46d0*/  NOP ;  /* 0x0000000000007918 */ /* 0x000fc00000000000 */
        /* <DEDUP_REMOVED lines=10> */
.L_x_50:


//--------------------- .nv.shared.kernel_cutlass_kernel_cudnngemm_swigludense_blockscaled_gemm_persistent_swiglu_interleaved_quantSm100BlockScaledPersistentDenseGemmKernel_object_at__TiledMMA_ThrLayoutVMNK11110000_Permuta_0 --------------------------
	.section	.nv.shared.kernel_cutlass_kernel_cudnngemm_swigludense_blockscaled_gemm_persistent_swiglu_interleaved_quantSm100BlockScaledPersistentDenseGemmKernel_object_at__TiledMMA_ThrLayoutVMNK11110000_Permuta_0,"aw",@nobits
	.sectionflags	@""
	.align	1024
	.zero		1024


//--------------------- .nv.shared.reserved.0     --------------------------
	.section	.nv.shared.reserved.0,"aw",@nobits
	.align	8
	.weak		__nv_reservedSMEM_offset_0_alias
	.size		__nv_reservedSMEM_offset_0_alias, 0, 64
	.other		__nv_reservedSMEM_offset_0_alias,@"STO_CUDA_RESERVED_SHARED STV_DEFAULT"
__nv_reservedSMEM_offset_0_alias:
	.zero		0
.nv.shared.reserved.0:
	.zero		64
	.weak		__nv_reservedSMEM_allocation_phase
	.type		__nv_reservedSMEM_allocation_phase,@object
	.size		__nv_reservedSMEM_allocation_phase,(.L_0 - __nv_reservedSMEM_allocation_phase)
__nv_reservedSMEM_allocation_phase:
	.zero		1
.L_0:
	.zero		7
	.weak		__nv_reservedSMEM_devtool_atexit_pc
	.type		__nv_reservedSMEM_devtool_atexit_pc,@object
	.size		__nv_reservedSMEM_devtool_atexit_pc,(__nv_reservedSMEM_allocation_mask - __nv_reservedSMEM_devtool_atexit_pc)
__nv_reservedSMEM_devtool_atexit_pc:
	.zero		8
	.weak		__nv_reservedSMEM_allocation_mask
	.type		__nv_reservedSMEM_allocation_mask,@object
	.size		__nv_reservedSMEM_allocation_mask,(.L_2 - __nv_reservedSMEM_allocation_mask)
__nv_reservedSMEM_allocation_mask:
	.zero		4
.L_2:


//--------------------- .nv.constant0.kernel_cutlass_kernel_cudnngemm_swigludense_blockscaled_gemm_persistent_swiglu_interleaved_quantSm100BlockScaledPersistentDenseGemmKernel_object_at__TiledMMA_ThrLayoutVMNK11110000_Permuta_0 --------------------------
	.section	.nv.constant0.kernel_cutlass_kernel_cudnngemm_swigludense_blockscaled_gemm_persistent_swiglu_interleaved_quantSm100BlockScaledPersistentDenseGemmKernel_object_at__TiledMMA_ThrLayoutVMNK11110000_Permuta_0,"a",@progbits
	.sectionflags	@""
	.align	4
.nv.constant0.kernel_cutlass_kernel_cudnngemm_swigludense_blockscaled_gemm_persistent_swiglu_interleaved_quantSm100BlockScaledPersistentDenseGemmKernel_object_at__TiledMMA_ThrLayoutVMNK11110000_Permuta_0:
	.zero		1768


//--------------------- SYMBOLS --------------------------

	.type		.nv.reservedSmem.offset0,@object
	.size		.nv.reservedSmem.offset0,0x4
	.type		.nv.reservedSmem.cap,@object
	.size		.nv.reservedSmem.cap,0x4
